	.target	sm_90a

	.elftype	@"ET_EXEC"


//--------------------- .note.nv.tkinfo           --------------------------
	.section	.note.nv.tkinfo,"",@"SHT_NOTE"
	.sectionflags	@"SHF_NOTE_NV_TKINFO"
	.tkinfo
        /*0018*/ 	.word	0x00000002
        /*0030*/ 	.string	""
        /*0030*/ 	.string	"ptxas"
        /*0030*/ 	.string	"Cuda compilation tools, release 13.0, V13.0.88"
        /*0030*/ 	.string	"Build cuda_13.0.r13.0/compiler.36424714_0"
        /*0030*/ 	.string	"-arch sm_90a -m 64 "



//--------------------- .note.nv.cuinfo           --------------------------
	.section	.note.nv.cuinfo,"",@"SHT_NOTE"
	.sectionflags	@"SHF_NOTE_NV_CUINFO"
        /*0018*/ 	.short	0x0002
        /*001a*/ 	.short	0x005a
        /*001c*/ 	.short	0x0082
	.zero		2


//--------------------- .nv.info                  --------------------------
	.section	.nv.info,"",@"SHT_CUDA_INFO"
	.align	4


	//----- nvinfo : EIATTR_REGCOUNT
	.align		4
        /*0000*/ 	.byte	0x04, 0x2f
        /*0002*/ 	.short	(.L_12 - .L_11)
	.align		4
.L_11:
        /*0004*/ 	.word	index@(_ZN7cutlass13device_kernelIN5flash19enable_sm80_to_sm89INS1_16FlashAttnFwdSm80INS1_25CollectiveMainloopFwdSm80ILi8ELi1ELb1EN4cute5tupleIJNS5_1CILi128EEENS7_ILi112EEES8_EEELi128ENS_10bfloat16_tEfNS_4arch4Sm80ELb1ELb0ELb0ELb1ELb1ELb1ELb1ELb1EEENS1_21CollectiveEpilogueFwdINS6_IJS8_S8_S9_EEENS6_IJNS7_ILi1EEESH_SH_EEESB_SD_Li256ELb1ELb1ELb1ELb0EEENS1_36VarlenDynamicPersistentTileSchedulerILi128ELi112ELi256ELi256ELb1ELb1ELb0ELb1ELb1ELb1EEEEEEEEEvNT_6ParamsE)
        /*0008*/ 	.word	0x00000004


	//----- nvinfo : EIATTR_FRAME_SIZE
	.align		4
.L_12:
        /*000c*/ 	.byte	0x04, 0x11
        /*000e*/ 	.short	(.L_14 - .L_13)
	.align		4
.L_13:
        /*0010*/ 	.word	index@(_ZN7cutlass13device_kernelIN5flash19enable_sm80_to_sm89INS1_16FlashAttnFwdSm80INS1_25CollectiveMainloopFwdSm80ILi8ELi1ELb1EN4cute5tupleIJNS5_1CILi128EEENS7_ILi112EEES8_EEELi128ENS_10bfloat16_tEfNS_4arch4Sm80ELb1ELb0ELb0ELb1ELb1ELb1ELb1ELb1EEENS1_21CollectiveEpilogueFwdINS6_IJS8_S8_S9_EEENS6_IJNS7_ILi1EEESH_SH_EEESB_SD_Li256ELb1ELb1ELb1ELb0EEENS1_36VarlenDynamicPersistentTileSchedulerILi128ELi112ELi256ELi256ELb1ELb1ELb0ELb1ELb1ELb1EEEEEEEEEvNT_6ParamsE)
        /*0014*/ 	.word	0x00000000


	//----- nvinfo : EIATTR_REGCOUNT
	.align		4
.L_14:
        /*0018*/ 	.byte	0x04, 0x2f
        /*001a*/ 	.short	(.L_16 - .L_15)
	.align		4
.L_15:
        /*001c*/ 	.word	index@(_ZN7cutlass13device_kernelIN5flash19enable_sm80_to_sm89INS1_16FlashAttnFwdSm80INS1_25CollectiveMainloopFwdSm80ILi8ELi1ELb1EN4cute5tupleIJNS5_1CILi128EEENS7_ILi112EEES8_EEELi128ENS_10bfloat16_tEfNS_4arch4Sm80ELb1ELb0ELb0ELb1ELb1ELb0ELb1ELb1EEENS1_21CollectiveEpilogueFwdINS6_IJS8_S8_S9_EEENS6_IJNS7_ILi1EEESH_SH_EEESB_SD_Li256ELb1ELb1ELb1ELb0EEENS1_36VarlenDynamicPersistentTileSchedulerILi128ELi112ELi256ELi256ELb1ELb1ELb0ELb1ELb1ELb1EEEEEEEEEvNT_6ParamsE)
        /*0020*/ 	.word	0x00000004


	//----- nvinfo : EIATTR_FRAME_SIZE
	.align		4
.L_16:
        /*0024*/ 	.byte	0x04, 0x11
        /*0026*/ 	.short	(.L_18 - .L_17)
	.align		4
.L_17:
        /*0028*/ 	.word	index@(_ZN7cutlass13device_kernelIN5flash19enable_sm80_to_sm89INS1_16FlashAttnFwdSm80INS1_25CollectiveMainloopFwdSm80ILi8ELi1ELb1EN4cute5tupleIJNS5_1CILi128EEENS7_ILi112EEES8_EEELi128ENS_10bfloat16_tEfNS_4arch4Sm80ELb1ELb0ELb0ELb1ELb1ELb0ELb1ELb1EEENS1_21CollectiveEpilogueFwdINS6_IJS8_S8_S9_EEENS6_IJNS7_ILi1EEESH_SH_EEESB_SD_Li256ELb1ELb1ELb1ELb0EEENS1_36VarlenDynamicPersistentTileSchedulerILi128ELi112ELi256ELi256ELb1ELb1ELb0ELb1ELb1ELb1EEEEEEEEEvNT_6ParamsE)
        /*002c*/ 	.word	0x00000000


	//----- nvinfo : EIATTR_REGCOUNT
	.align		4
.L_18:
        /*0030*/ 	.byte	0x04, 0x2f
        /*0032*/ 	.short	(.L_20 - .L_19)
	.align		4
.L_19:
        /*0034*/ 	.word	index@(_ZN7cutlass13device_kernelIN5flash19enable_sm80_to_sm89INS1_16FlashAttnFwdSm80INS1_25CollectiveMainloopFwdSm80ILi4ELi1ELb0EN4cute5tupleIJNS5_1CILi128EEENS7_ILi64EEES8_EEELi128ENS_10bfloat16_tEfNS_4arch4Sm80ELb1ELb0ELb0ELb0ELb1ELb0ELb1ELb1EEENS1_21CollectiveEpilogueFwdINS6_IJS8_S8_S9_EEENS6_IJNS7_ILi1EEESH_SH_EEESB_SD_Li128ELb0ELb1ELb1ELb0EEENS1_30DynamicPersistentTileSchedulerILi128ELi128ELb1ELb1ELb0EEEEEEEEEvNT_6ParamsE)
        /*0038*/ 	.word	0x00000004


	//----- nvinfo : EIATTR_FRAME_SIZE
	.align		4
.L_20:
        /*003c*/ 	.byte	0x04, 0x11
        /*003e*/ 	.short	(.L_22 - .L_21)
	.align		4
.L_21:
        /*0040*/ 	.word	index@(_ZN7cutlass13device_kernelIN5flash19enable_sm80_to_sm89INS1_16FlashAttnFwdSm80INS1_25CollectiveMainloopFwdSm80ILi4ELi1ELb0EN4cute5tupleIJNS5_1CILi128EEENS7_ILi64EEES8_EEELi128ENS_10bfloat16_tEfNS_4arch4Sm80ELb1ELb0ELb0ELb0ELb1ELb0ELb1ELb1EEENS1_21CollectiveEpilogueFwdINS6_IJS8_S8_S9_EEENS6_IJNS7_ILi1EEESH_SH_EEESB_SD_Li128ELb0ELb1ELb1ELb0EEENS1_30DynamicPersistentTileSchedulerILi128ELi128ELb1ELb1ELb0EEEEEEEEEvNT_6ParamsE)
        /*0044*/ 	.word	0x00000000


	//----- nvinfo : EIATTR_REGCOUNT
	.align		4
.L_22:
        /*0048*/ 	.byte	0x04, 0x2f
        /*004a*/ 	.short	(.L_24 - .L_23)
	.align		4
.L_23:
        /*004c*/ 	.word	index@(_ZN7cutlass13device_kernelIN5flash19enable_sm80_to_sm89INS1_16FlashAttnFwdSm80INS1_25CollectiveMainloopFwdSm80ILi8ELi1ELb1EN4cute5tupleIJNS5_1CILi128EEENS7_ILi96EEES8_EEELi128ENS_10bfloat16_tEfNS_4arch4Sm80ELb0ELb1ELb0ELb1ELb1ELb1ELb1ELb1EEENS1_21CollectiveEpilogueFwdINS6_IJS8_S8_S9_EEENS6_IJNS7_ILi1EEESH_SH_EEESB_SD_Li256ELb1ELb1ELb1ELb0EEENS1_36VarlenDynamicPersistentTileSchedulerILi128ELi96ELi256ELi256ELb1ELb1ELb0ELb1ELb0ELb1EEEEEEEEEvNT_6ParamsE)
        /*0050*/ 	.word	0x00000004


	//----- nvinfo : EIATTR_FRAME_SIZE
	.align		4
.L_24:
        /*0054*/ 	.byte	0x04, 0x11
        /*0056*/ 	.short	(.L_26 - .L_25)
	.align		4
.L_25:
        /*0058*/ 	.word	index@(_ZN7cutlass13device_kernelIN5flash19enable_sm80_to_sm89INS1_16FlashAttnFwdSm80INS1_25CollectiveMainloopFwdSm80ILi8ELi1ELb1EN4cute5tupleIJNS5_1CILi128EEENS7_ILi96EEES8_EEELi128ENS_10bfloat16_tEfNS_4arch4Sm80ELb0ELb1ELb0ELb1ELb1ELb1ELb1ELb1EEENS1_21CollectiveEpilogueFwdINS6_IJS8_S8_S9_EEENS6_IJNS7_ILi1EEESH_SH_EEESB_SD_Li256ELb1ELb1ELb1ELb0EEENS1_36VarlenDynamicPersistentTileSchedulerILi128ELi96ELi256ELi256ELb1ELb1ELb0ELb1ELb0ELb1EEEEEEEEEvNT_6ParamsE)
        /*005c*/ 	.word	0x00000000


	//----- nvinfo : EIATTR_REGCOUNT
	.align		4
.L_26:
        /*0060*/ 	.byte	0x04, 0x2f
        /*0062*/ 	.short	(.L_28 - .L_27)
	.align		4
.L_27:
        /*0064*/ 	.word	index@(_ZN7cutlass13device_kernelIN5flash19enable_sm80_to_sm89INS1_16FlashAttnFwdSm80INS1_25CollectiveMainloopFwdSm80ILi8ELi1ELb1EN4cute5tupleIJNS5_1CILi128EEENS7_ILi96EEES8_EEELi128ENS_10bfloat16_tEfNS_4arch4Sm80ELb0ELb1ELb0ELb1ELb1ELb0ELb1ELb1EEENS1_21CollectiveEpilogueFwdINS6_IJS8_S8_S9_EEENS6_IJNS7_ILi1EEESH_SH_EEESB_SD_Li256ELb1ELb1ELb1ELb0EEENS1_36VarlenDynamicPersistentTileSchedulerILi128ELi96ELi256ELi256ELb1ELb1ELb0ELb1ELb0ELb1EEEEEEEEEvNT_6ParamsE)
        /*0068*/ 	.word	0x00000004


	//----- nvinfo : EIATTR_FRAME_SIZE
	.align		4
.L_28:
        /*006c*/ 	.byte	0x04, 0x11
        /*006e*/ 	.short	(.L_30 - .L_29)
	.align		4
.L_29:
        /*0070*/ 	.word	index@(_ZN7cutlass13device_kernelIN5flash19enable_sm80_to_sm89INS1_16FlashAttnFwdSm80INS1_25CollectiveMainloopFwdSm80ILi8ELi1ELb1EN4cute5tupleIJNS5_1CILi128EEENS7_ILi96EEES8_EEELi128ENS_10bfloat16_tEfNS_4arch4Sm80ELb0ELb1ELb0ELb1ELb1ELb0ELb1ELb1EEENS1_21CollectiveEpilogueFwdINS6_IJS8_S8_S9_EEENS6_IJNS7_ILi1EEESH_SH_EEESB_SD_Li256ELb1ELb1ELb1ELb0EEENS1_36VarlenDynamicPersistentTileSchedulerILi128ELi96ELi256ELi256ELb1ELb1ELb0ELb1ELb0ELb1EEEEEEEEEvNT_6ParamsE)
        /*0074*/ 	.word	0x00000000


	//----- nvinfo : EIATTR_REGCOUNT
	.align		4
.L_30:
        /*0078*/ 	.byte	0x04, 0x2f
        /*007a*/ 	.short	(.L_32 - .L_31)
	.align		4
.L_31:
        /*007c*/ 	.word	index@(_ZN7cutlass13device_kernelIN5flash19enable_sm80_to_sm89INS1_16FlashAttnFwdSm80INS1_25CollectiveMainloopFwdSm80ILi4ELi1ELb0EN4cute5tupleIJNS5_1CILi128EEENS7_ILi48EEES8_EEELi128ENS_10bfloat16_tEfNS_4arch4Sm80ELb0ELb1ELb0ELb0ELb1ELb0ELb1ELb1EEENS1_21CollectiveEpilogueFwdINS6_IJS8_S8_S9_EEENS6_IJNS7_ILi1EEESH_SH_EEESB_SD_Li128ELb0ELb1ELb1ELb0EEENS1_19SingleTileSchedulerILb0ELb1ELb1ELi128EEEEEEEEEvNT_6ParamsE)
        /*0080*/ 	.word	0x00000004


	//----- nvinfo : EIATTR_FRAME_SIZE
	.align		4
.L_32:
        /*0084*/ 	.byte	0x04, 0x11
        /*0086*/ 	.short	(.L_34 - .L_33)
	.align		4
.L_33:
        /*0088*/ 	.word	index@(_ZN7cutlass13device_kernelIN5flash19enable_sm80_to_sm89INS1_16FlashAttnFwdSm80INS1_25CollectiveMainloopFwdSm80ILi4ELi1ELb0EN4cute5tupleIJNS5_1CILi128EEENS7_ILi48EEES8_EEELi128ENS_10bfloat16_tEfNS_4arch4Sm80ELb0ELb1ELb0ELb0ELb1ELb0ELb1ELb1EEENS1_21CollectiveEpilogueFwdINS6_IJS8_S8_S9_EEENS6_IJNS7_ILi1EEESH_SH_EEESB_SD_Li128ELb0ELb1ELb1ELb0EEENS1_19SingleTileSchedulerILb0ELb1ELb1ELi128EEEEEEEEEvNT_6ParamsE)
        /*008c*/ 	.word	0x00000000


	//----- nvinfo : EIATTR_REGCOUNT
	.align		4
.L_34:
        /*0090*/ 	.byte	0x04, 0x2f
        /*0092*/ 	.short	(.L_36 - .L_35)
	.align		4
.L_35:
        /*0094*/ 	.word	index@(_ZN7cutlass13device_kernelIN5flash19enable_sm80_to_sm89INS1_16FlashAttnFwdSm80INS1_25CollectiveMainloopFwdSm80ILi8ELi1ELb1EN4cute5tupleIJNS5_1CILi128EEENS7_ILi112EEES8_EEELi128ENS_10bfloat16_tEfNS_4arch4Sm80ELb0ELb0ELb0ELb1ELb1ELb1ELb1ELb1EEENS1_21CollectiveEpilogueFwdINS6_IJS8_S8_S9_EEENS6_IJNS7_ILi1EEESH_SH_EEESB_SD_Li256ELb1ELb1ELb1ELb0EEENS1_36VarlenDynamicPersistentTileSchedulerILi128ELi112ELi256ELi256ELb1ELb1ELb0ELb0ELb1ELb1EEEEEEEEEvNT_6ParamsE)
        /*0098*/ 	.word	0x00000004


	//----- nvinfo : EIATTR_FRAME_SIZE
	.align		4
.L_36:
        /*009c*/ 	.byte	0x04, 0x11
        /*009e*/ 	.short	(.L_38 - .L_37)
	.align		4
.L_37:
        /*00a0*/ 	.word	index@(_ZN7cutlass13device_kernelIN5flash19enable_sm80_to_sm89INS1_16FlashAttnFwdSm80INS1_25CollectiveMainloopFwdSm80ILi8ELi1ELb1EN4cute5tupleIJNS5_1CILi128EEENS7_ILi112EEES8_EEELi128ENS_10bfloat16_tEfNS_4arch4Sm80ELb0ELb0ELb0ELb1ELb1ELb1ELb1ELb1EEENS1_21CollectiveEpilogueFwdINS6_IJS8_S8_S9_EEENS6_IJNS7_ILi1EEESH_SH_EEESB_SD_Li256ELb1ELb1ELb1ELb0EEENS1_36VarlenDynamicPersistentTileSchedulerILi128ELi112ELi256ELi256ELb1ELb1ELb0ELb0ELb1ELb1EEEEEEEEEvNT_6ParamsE)
        /*00a4*/ 	.word	0x00000000


	//----- nvinfo : EIATTR_REGCOUNT
	.align		4
.L_38:
        /*00a8*/ 	.byte	0x04, 0x2f
        /*00aa*/ 	.short	(.L_40 - .L_39)
	.align		4
.L_39:
        /*00ac*/ 	.word	index@(_ZN7cutlass13device_kernelIN5flash19enable_sm80_to_sm89INS1_16FlashAttnFwdSm80INS1_25CollectiveMainloopFwdSm80ILi8ELi1ELb1EN4cute5tupleIJNS5_1CILi128EEENS7_ILi112EEES8_EEELi128ENS_10bfloat16_tEfNS_4arch4Sm80ELb0ELb0ELb0ELb1ELb1ELb0ELb1ELb1EEENS1_21CollectiveEpilogueFwdINS6_IJS8_S8_S9_EEENS6_IJNS7_ILi1EEESH_SH_EEESB_SD_Li256ELb1ELb1ELb1ELb0EEENS1_36VarlenDynamicPersistentTileSchedulerILi128ELi112ELi256ELi256ELb1ELb1ELb0ELb0ELb1ELb1EEEEEEEEEvNT_6ParamsE)
        /*00b0*/ 	.word	0x00000004


	//----- nvinfo : EIATTR_FRAME_SIZE
	.align		4
.L_40:
        /*00b4*/ 	.byte	0x04, 0x11
        /*00b6*/ 	.short	(.L_42 - .L_41)
	.align		4
.L_41:
        /*00b8*/ 	.word	index@(_ZN7cutlass13device_kernelIN5flash19enable_sm80_to_sm89INS1_16FlashAttnFwdSm80INS1_25CollectiveMainloopFwdSm80ILi8ELi1ELb1EN4cute5tupleIJNS5_1CILi128EEENS7_ILi112EEES8_EEELi128ENS_10bfloat16_tEfNS_4arch4Sm80ELb0ELb0ELb0ELb1ELb1ELb0ELb1ELb1EEENS1_21CollectiveEpilogueFwdINS6_IJS8_S8_S9_EEENS6_IJNS7_ILi1EEESH_SH_EEESB_SD_Li256ELb1ELb1ELb1ELb0EEENS1_36VarlenDynamicPersistentTileSchedulerILi128ELi112ELi256ELi256ELb1ELb1ELb0ELb0ELb1ELb1EEEEEEEEEvNT_6ParamsE)
        /*00bc*/ 	.word	0x00000000


	//----- nvinfo : EIATTR_REGCOUNT
	.align		4
.L_42:
        /*00c0*/ 	.byte	0x04, 0x2f
        /*00c2*/ 	.short	(.L_44 - .L_43)
	.align		4
.L_43:
        /*00c4*/ 	.word	index@(_ZN7cutlass13device_kernelIN5flash19enable_sm80_to_sm89INS1_16FlashAttnFwdSm80INS1_25CollectiveMainloopFwdSm80ILi4ELi1ELb0EN4cute5tupleIJNS5_1CILi128EEENS7_ILi64EEES8_EEELi128ENS_10bfloat16_tEfNS_4arch4Sm80ELb0ELb0ELb0ELb0ELb1ELb0ELb1ELb1EEENS1_21CollectiveEpilogueFwdINS6_IJS8_S8_S9_EEENS6_IJNS7_ILi1EEESH_SH_EEESB_SD_Li128ELb0ELb1ELb1ELb0EEENS1_19SingleTileSchedulerILb0ELb1ELb1ELi128EEEEEEEEEvNT_6ParamsE)
        /*00c8*/ 	.word	0x00000004


	//----- nvinfo : EIATTR_FRAME_SIZE
	.align		4
.L_44:
        /*00cc*/ 	.byte	0x04, 0x11
        /*00ce*/ 	.short	(.L_46 - .L_45)
	.align		4
.L_45:
        /*00d0*/ 	.word	index@(_ZN7cutlass13device_kernelIN5flash19enable_sm80_to_sm89INS1_16FlashAttnFwdSm80INS1_25CollectiveMainloopFwdSm80ILi4ELi1ELb0EN4cute5tupleIJNS5_1CILi128EEENS7_ILi64EEES8_EEELi128ENS_10bfloat16_tEfNS_4arch4Sm80ELb0ELb0ELb0ELb0ELb1ELb0ELb1ELb1EEENS1_21CollectiveEpilogueFwdINS6_IJS8_S8_S9_EEENS6_IJNS7_ILi1EEESH_SH_EEESB_SD_Li128ELb0ELb1ELb1ELb0EEENS1_19SingleTileSchedulerILb0ELb1ELb1ELi128EEEEEEEEEvNT_6ParamsE)
        /*00d4*/ 	.word	0x00000000


	//----- nvinfo : EIATTR_REGCOUNT
	.align		4
.L_46:
        /*00d8*/ 	.byte	0x04, 0x2f
        /*00da*/ 	.short	(.L_48 - .L_47)
	.align		4
.L_47:
        /*00dc*/ 	.word	index@(_ZN7cutlass13device_kernelIN5flash19enable_sm80_to_sm89INS1_16FlashAttnFwdSm80INS1_25CollectiveMainloopFwdSm80ILi8ELi1ELb1EN4cute5tupleIJNS5_1CILi128EEES8_S8_EEELi128ENS_10bfloat16_tEfNS_4arch4Sm80ELb1ELb0ELb0ELb0ELb1ELb0ELb1ELb1EEENS1_21CollectiveEpilogueFwdIS9_NS6_IJNS7_ILi1EEESF_SF_EEESA_SC_Li256ELb0ELb1ELb1ELb0EEENS1_30DynamicPersistentTileSchedulerILi256ELi256ELb1ELb1ELb0EEEEEEEEEvNT_6ParamsE)
        /*00e0*/ 	.word	0x00000004


	//----- nvinfo : EIATTR_FRAME_SIZE
	.align		4
.L_48:
        /*00e4*/ 	.byte	0x04, 0x11
        /*00e6*/ 	.short	(.L_50 - .L_49)
	.align		4
.L_49:
        /*00e8*/ 	.word	index@(_ZN7cutlass13device_kernelIN5flash19enable_sm80_to_sm89INS1_16FlashAttnFwdSm80INS1_25CollectiveMainloopFwdSm80ILi8ELi1ELb1EN4cute5tupleIJNS5_1CILi128EEES8_S8_EEELi128ENS_10bfloat16_tEfNS_4arch4Sm80ELb1ELb0ELb0ELb0ELb1ELb0ELb1ELb1EEENS1_21CollectiveEpilogueFwdIS9_NS6_IJNS7_ILi1EEESF_SF_EEESA_SC_Li256ELb0ELb1ELb1ELb0EEENS1_30DynamicPersistentTileSchedulerILi256ELi256ELb1ELb1ELb0EEEEEEEEEvNT_6ParamsE)
        /*00ec*/ 	.word	0x00000000


	//----- nvinfo : EIATTR_REGCOUNT
	.align		4
.L_50:
        /*00f0*/ 	.byte	0x04, 0x2f
        /*00f2*/ 	.short	(.L_52 - .L_51)
	.align		4
.L_51:
        /*00f4*/ 	.word	index@(_ZN7cutlass13device_kernelIN5flash19enable_sm80_to_sm89INS1_16FlashAttnFwdSm80INS1_25CollectiveMainloopFwdSm80ILi8ELi1ELb1EN4cute5tupleIJNS5_1CILi128EEENS7_ILi96EEES8_EEELi128ENS_10bfloat16_tEfNS_4arch4Sm80ELb0ELb1ELb0ELb0ELb1ELb0ELb1ELb1EEENS1_21CollectiveEpilogueFwdINS6_IJS8_S8_S9_EEENS6_IJNS7_ILi1EEESH_SH_EEESB_SD_Li256ELb0ELb1ELb1ELb0EEENS1_19SingleTileSchedulerILb0ELb1ELb1ELi128EEEEEEEEEvNT_6ParamsE)
        /*00f8*/ 	.word	0x00000004


	//----- nvinfo : EIATTR_FRAME_SIZE
	.align		4
.L_52:
        /*00fc*/ 	.byte	0x04, 0x11
        /*00fe*/ 	.short	(.L_54 - .L_53)
	.align		4
.L_53:
        /*0100*/ 	.word	index@(_ZN7cutlass13device_kernelIN5flash19enable_sm80_to_sm89INS1_16FlashAttnFwdSm80INS1_25CollectiveMainloopFwdSm80ILi8ELi1ELb1EN4cute5tupleIJNS5_1CILi128EEENS7_ILi96EEES8_EEELi128ENS_10bfloat16_tEfNS_4arch4Sm80ELb0ELb1ELb0ELb0ELb1ELb0ELb1ELb1EEENS1_21CollectiveEpilogueFwdINS6_IJS8_S8_S9_EEENS6_IJNS7_ILi1EEESH_SH_EEESB_SD_Li256ELb0ELb1ELb1ELb0EEENS1_19SingleTileSchedulerILb0ELb1ELb1ELi128EEEEEEEEEvNT_6ParamsE)
        /*0104*/ 	.word	0x00000000


	//----- nvinfo : EIATTR_REGCOUNT
	.align		4
.L_54:
        /*0108*/ 	.byte	0x04, 0x2f
        /*010a*/ 	.short	(.L_56 - .L_55)
	.align		4
.L_55:
        /*010c*/ 	.word	index@(_ZN7cutlass13device_kernelIN5flash19enable_sm80_to_sm89INS1_16FlashAttnFwdSm80INS1_25CollectiveMainloopFwdSm80ILi8ELi1ELb1EN4cute5tupleIJNS5_1CILi128EEES8_S8_EEELi128ENS_10bfloat16_tEfNS_4arch4Sm80ELb0ELb0ELb0ELb0ELb1ELb0ELb1ELb1EEENS1_21CollectiveEpilogueFwdIS9_NS6_IJNS7_ILi1EEESF_SF_EEESA_SC_Li256ELb0ELb1ELb1ELb0EEENS1_19SingleTileSchedulerILb0ELb1ELb1ELi128EEEEEEEEEvNT_6ParamsE)
        /*0110*/ 	.word	0x00000004


	//----- nvinfo : EIATTR_FRAME_SIZE
	.align		4
.L_56:
        /*0114*/ 	.byte	0x04, 0x11
        /*0116*/ 	.short	(.L_58 - .L_57)
	.align		4
.L_57:
        /*0118*/ 	.word	index@(_ZN7cutlass13device_kernelIN5flash19enable_sm80_to_sm89INS1_16FlashAttnFwdSm80INS1_25CollectiveMainloopFwdSm80ILi8ELi1ELb1EN4cute5tupleIJNS5_1CILi128EEES8_S8_EEELi128ENS_10bfloat16_tEfNS_4arch4Sm80ELb0ELb0ELb0ELb0ELb1ELb0ELb1ELb1EEENS1_21CollectiveEpilogueFwdIS9_NS6_IJNS7_ILi1EEESF_SF_EEESA_SC_Li256ELb0ELb1ELb1ELb0EEENS1_19SingleTileSchedulerILb0ELb1ELb1ELi128EEEEEEEEEvNT_6ParamsE)
        /*011c*/ 	.word	0x00000000


	//----- nvinfo : EIATTR_REGCOUNT
	.align		4
.L_58:
        /*0120*/ 	.byte	0x04, 0x2f
        /*0122*/ 	.short	(.L_60 - .L_59)
	.align		4
.L_59:
        /*0124*/ 	.word	index@(_ZN7cutlass13device_kernelIN5flash19enable_sm80_to_sm89INS1_16FlashAttnFwdSm80INS1_25CollectiveMainloopFwdSm80ILi8ELi1ELb1EN4cute5tupleIJNS5_1CILi128EEENS7_ILi112EEES8_EEELi128ENS_10bfloat16_tEfNS_4arch4Sm80ELb1ELb0ELb1ELb1ELb1ELb1ELb1ELb1EEENS1_21CollectiveEpilogueFwdINS6_IJS8_S8_S9_EEENS6_IJNS7_ILi1EEESH_SH_EEESB_SD_Li256ELb1ELb1ELb1ELb0EEENS1_36VarlenDynamicPersistentTileSchedulerILi128ELi112ELi256ELi256ELb1ELb1ELb0ELb1ELb1ELb1EEEEEEEEEvNT_6ParamsE)
        /*0128*/ 	.word	0x00000004


	//----- nvinfo : EIATTR_FRAME_SIZE
	.align		4
.L_60:
        /*012c*/ 	.byte	0x04, 0x11
        /*012e*/ 	.short	(.L_62 - .L_61)
	.align		4
.L_61:
        /*0130*/ 	.word	index@(_ZN7cutlass13device_kernelIN5flash19enable_sm80_to_sm89INS1_16FlashAttnFwdSm80INS1_25CollectiveMainloopFwdSm80ILi8ELi1ELb1EN4cute5tupleIJNS5_1CILi128EEENS7_ILi112EEES8_EEELi128ENS_10bfloat16_tEfNS_4arch4Sm80ELb1ELb0ELb1ELb1ELb1ELb1ELb1ELb1EEENS1_21CollectiveEpilogueFwdINS6_IJS8_S8_S9_EEENS6_IJNS7_ILi1EEESH_SH_EEESB_SD_Li256ELb1ELb1ELb1ELb0EEENS1_36VarlenDynamicPersistentTileSchedulerILi128ELi112ELi256ELi256ELb1ELb1ELb0ELb1ELb1ELb1EEEEEEEEEvNT_6ParamsE)
        /*0134*/ 	.word	0x00000000


	//----- nvinfo : EIATTR_REGCOUNT
	.align		4
.L_62:
        /*0138*/ 	.byte	0x04, 0x2f
        /*013a*/ 	.short	(.L_64 - .L_63)
	.align		4
.L_63:
        /*013c*/ 	.word	index@(_ZN7cutlass13device_kernelIN5flash19enable_sm80_to_sm89INS1_16FlashAttnFwdSm80INS1_25CollectiveMainloopFwdSm80ILi8ELi1ELb1EN4cute5tupleIJNS5_1CILi128EEENS7_ILi112EEES8_EEELi128ENS_10bfloat16_tEfNS_4arch4Sm80ELb1ELb0ELb1ELb1ELb1ELb0ELb1ELb1EEENS1_21CollectiveEpilogueFwdINS6_IJS8_S8_S9_EEENS6_IJNS7_ILi1EEESH_SH_EEESB_SD_Li256ELb1ELb1ELb1ELb0EEENS1_36VarlenDynamicPersistentTileSchedulerILi128ELi112ELi256ELi256ELb1ELb1ELb0ELb1ELb1ELb1EEEEEEEEEvNT_6ParamsE)
        /*0140*/ 	.word	0x00000004


	//----- nvinfo : EIATTR_FRAME_SIZE
	.align		4
.L_64:
        /*0144*/ 	.byte	0x04, 0x11
        /*0146*/ 	.short	(.L_66 - .L_65)
	.align		4
.L_65:
        /*0148*/ 	.word	index@(_ZN7cutlass13device_kernelIN5flash19enable_sm80_to_sm89INS1_16FlashAttnFwdSm80INS1_25CollectiveMainloopFwdSm80ILi8ELi1ELb1EN4cute5tupleIJNS5_1CILi128EEENS7_ILi112EEES8_EEELi128ENS_10bfloat16_tEfNS_4arch4Sm80ELb1ELb0ELb1ELb1ELb1ELb0ELb1ELb1EEENS1_21CollectiveEpilogueFwdINS6_IJS8_S8_S9_EEENS6_IJNS7_ILi1EEESH_SH_EEESB_SD_Li256ELb1ELb1ELb1ELb0EEENS1_36VarlenDynamicPersistentTileSchedulerILi128ELi112ELi256ELi256ELb1ELb1ELb0ELb1ELb1ELb1EEEEEEEEEvNT_6ParamsE)
        /*014c*/ 	.word	0x00000000


	//----- nvinfo : EIATTR_REGCOUNT
	.align		4
.L_66:
        /*0150*/ 	.byte	0x04, 0x2f
        /*0152*/ 	.short	(.L_68 - .L_67)
	.align		4
.L_67:
        /*0154*/ 	.word	index@(_ZN7cutlass13device_kernelIN5flash19enable_sm80_to_sm89INS1_16FlashAttnFwdSm80INS1_25CollectiveMainloopFwdSm80ILi4ELi1ELb0EN4cute5tupleIJNS5_1CILi128EEENS7_ILi64EEES8_EEELi128ENS_10bfloat16_tEfNS_4arch4Sm80ELb1ELb0ELb1ELb0ELb1ELb0ELb1ELb1EEENS1_21CollectiveEpilogueFwdINS6_IJS8_S8_S9_EEENS6_IJNS7_ILi1EEESH_SH_EEESB_SD_Li128ELb0ELb1ELb1ELb0EEENS1_30DynamicPersistentTileSchedulerILi128ELi128ELb1ELb1ELb0EEEEEEEEEvNT_6ParamsE)
        /*0158*/ 	.word	0x00000004


	//----- nvinfo : EIATTR_FRAME_SIZE
	.align		4
.L_68:
        /*015c*/ 	.byte	0x04, 0x11
        /*015e*/ 	.short	(.L_70 - .L_69)
	.align		4
.L_69:
        /*0160*/ 	.word	index@(_ZN7cutlass13device_kernelIN5flash19enable_sm80_to_sm89INS1_16FlashAttnFwdSm80INS1_25CollectiveMainloopFwdSm80ILi4ELi1ELb0EN4cute5tupleIJNS5_1CILi128EEENS7_ILi64EEES8_EEELi128ENS_10bfloat16_tEfNS_4arch4Sm80ELb1ELb0ELb1ELb0ELb1ELb0ELb1ELb1EEENS1_21CollectiveEpilogueFwdINS6_IJS8_S8_S9_EEENS6_IJNS7_ILi1EEESH_SH_EEESB_SD_Li128ELb0ELb1ELb1ELb0EEENS1_30DynamicPersistentTileSchedulerILi128ELi128ELb1ELb1ELb0EEEEEEEEEvNT_6ParamsE)
        /*0164*/ 	.word	0x00000000


	//----- nvinfo : EIATTR_REGCOUNT
	.align		4
.L_70:
        /*0168*/ 	.byte	0x04, 0x2f
        /*016a*/ 	.short	(.L_72 - .L_71)
	.align		4
.L_71:
        /*016c*/ 	.word	index@(_ZN7cutlass13device_kernelIN5flash19enable_sm80_to_sm89INS1_16FlashAttnFwdSm80INS1_25CollectiveMainloopFwdSm80ILi8ELi1ELb1EN4cute5tupleIJNS5_1CILi128EEENS7_ILi96EEES8_EEELi128ENS_10bfloat16_tEfNS_4arch4Sm80ELb0ELb1ELb1ELb1ELb1ELb1ELb1ELb1EEENS1_21CollectiveEpilogueFwdINS6_IJS8_S8_S9_EEENS6_IJNS7_ILi1EEESH_SH_EEESB_SD_Li256ELb1ELb1ELb1ELb0EEENS1_36VarlenDynamicPersistentTileSchedulerILi128ELi96ELi256ELi256ELb1ELb1ELb0ELb1ELb0ELb1EEEEEEEEEvNT_6ParamsE)
        /*0170*/ 	.word	0x00000004


	//----- nvinfo : EIATTR_FRAME_SIZE
	.align		4
.L_72:
        /*0174*/ 	.byte	0x04, 0x11
        /*0176*/ 	.short	(.L_74 - .L_73)
	.align		4
.L_73:
        /*0178*/ 	.word	index@(_ZN7cutlass13device_kernelIN5flash19enable_sm80_to_sm89INS1_16FlashAttnFwdSm80INS1_25CollectiveMainloopFwdSm80ILi8ELi1ELb1EN4cute5tupleIJNS5_1CILi128EEENS7_ILi96EEES8_EEELi128ENS_10bfloat16_tEfNS_4arch4Sm80ELb0ELb1ELb1ELb1ELb1ELb1ELb1ELb1EEENS1_21CollectiveEpilogueFwdINS6_IJS8_S8_S9_EEENS6_IJNS7_ILi1EEESH_SH_EEESB_SD_Li256ELb1ELb1ELb1ELb0EEENS1_36VarlenDynamicPersistentTileSchedulerILi128ELi96ELi256ELi256ELb1ELb1ELb0ELb1ELb0ELb1EEEEEEEEEvNT_6ParamsE)
        /*017c*/ 	.word	0x00000000


	//----- nvinfo : EIATTR_REGCOUNT
	.align		4
.L_74:
        /*0180*/ 	.byte	0x04, 0x2f
        /*0182*/ 	.short	(.L_76 - .L_75)
	.align		4
.L_75:
        /*0184*/ 	.word	index@(_ZN7cutlass13device_kernelIN5flash19enable_sm80_to_sm89INS1_16FlashAttnFwdSm80INS1_25CollectiveMainloopFwdSm80ILi8ELi1ELb1EN4cute5tupleIJNS5_1CILi128EEENS7_ILi96EEES8_EEELi128ENS_10bfloat16_tEfNS_4arch4Sm80ELb0ELb1ELb1ELb1ELb1ELb0ELb1ELb1EEENS1_21CollectiveEpilogueFwdINS6_IJS8_S8_S9_EEENS6_IJNS7_ILi1EEESH_SH_EEESB_SD_Li256ELb1ELb1ELb1ELb0EEENS1_36VarlenDynamicPersistentTileSchedulerILi128ELi96ELi256ELi256ELb1ELb1ELb0ELb1ELb0ELb1EEEEEEEEEvNT_6ParamsE)
        /*0188*/ 	.word	0x00000004


	//----- nvinfo : EIATTR_FRAME_SIZE
	.align		4
.L_76:
        /*018c*/ 	.byte	0x04, 0x11
        /*018e*/ 	.short	(.L_78 - .L_77)
	.align		4
.L_77:
        /*0190*/ 	.word	index@(_ZN7cutlass13device_kernelIN5flash19enable_sm80_to_sm89INS1_16FlashAttnFwdSm80INS1_25CollectiveMainloopFwdSm80ILi8ELi1ELb1EN4cute5tupleIJNS5_1CILi128EEENS7_ILi96EEES8_EEELi128ENS_10bfloat16_tEfNS_4arch4Sm80ELb0ELb1ELb1ELb1ELb1ELb0ELb1ELb1EEENS1_21CollectiveEpilogueFwdINS6_IJS8_S8_S9_EEENS6_IJNS7_ILi1EEESH_SH_EEESB_SD_Li256ELb1ELb1ELb1ELb0EEENS1_36VarlenDynamicPersistentTileSchedulerILi128ELi96ELi256ELi256ELb1ELb1ELb0ELb1ELb0ELb1EEEEEEEEEvNT_6ParamsE)
        /*0194*/ 	.word	0x00000000


	//----- nvinfo : EIATTR_REGCOUNT
	.align		4
.L_78:
        /*0198*/ 	.byte	0x04, 0x2f
        /*019a*/ 	.short	(.L_80 - .L_79)
	.align		4
.L_79:
        /*019c*/ 	.word	index@(_ZN7cutlass13device_kernelIN5flash19enable_sm80_to_sm89INS1_16FlashAttnFwdSm80INS1_25CollectiveMainloopFwdSm80ILi4ELi1ELb0EN4cute5tupleIJNS5_1CILi128EEENS7_ILi48EEES8_EEELi128ENS_10bfloat16_tEfNS_4arch4Sm80ELb0ELb1ELb1ELb0ELb1ELb0ELb1ELb1EEENS1_21CollectiveEpilogueFwdINS6_IJS8_S8_S9_EEENS6_IJNS7_ILi1EEESH_SH_EEESB_SD_Li128ELb0ELb1ELb1ELb0EEENS1_19SingleTileSchedulerILb0ELb1ELb1ELi128EEEEEEEEEvNT_6ParamsE)
        /*01a0*/ 	.word	0x00000004


	//----- nvinfo : EIATTR_FRAME_SIZE
	.align		4
.L_80:
        /*01a4*/ 	.byte	0x04, 0x11
        /*01a6*/ 	.short	(.L_82 - .L_81)
	.align		4
.L_81:
        /*01a8*/ 	.word	index@(_ZN7cutlass13device_kernelIN5flash19enable_sm80_to_sm89INS1_16FlashAttnFwdSm80INS1_25CollectiveMainloopFwdSm80ILi4ELi1ELb0EN4cute5tupleIJNS5_1CILi128EEENS7_ILi48EEES8_EEELi128ENS_10bfloat16_tEfNS_4arch4Sm80ELb0ELb1ELb1ELb0ELb1ELb0ELb1ELb1EEENS1_21CollectiveEpilogueFwdINS6_IJS8_S8_S9_EEENS6_IJNS7_ILi1EEESH_SH_EEESB_SD_Li128ELb0ELb1ELb1ELb0EEENS1_19SingleTileSchedulerILb0ELb1ELb1ELi128EEEEEEEEEvNT_6ParamsE)
        /*01ac*/ 	.word	0x00000000


	//----- nvinfo : EIATTR_REGCOUNT
	.align		4
.L_82:
        /*01b0*/ 	.byte	0x04, 0x2f
        /*01b2*/ 	.short	(.L_84 - .L_83)
	.align		4
.L_83:
        /*01b4*/ 	.word	index@(_ZN7cutlass13device_kernelIN5flash19enable_sm80_to_sm89INS1_16FlashAttnFwdSm80INS1_25CollectiveMainloopFwdSm80ILi8ELi1ELb1EN4cute5tupleIJNS5_1CILi128EEENS7_ILi112EEES8_EEELi128ENS_10bfloat16_tEfNS_4arch4Sm80ELb0ELb0ELb1ELb1ELb1ELb1ELb1ELb1EEENS1_21CollectiveEpilogueFwdINS6_IJS8_S8_S9_EEENS6_IJNS7_ILi1EEESH_SH_EEESB_SD_Li256ELb1ELb1ELb1ELb0EEENS1_36VarlenDynamicPersistentTileSchedulerILi128ELi112ELi256ELi256ELb1ELb1ELb0ELb0ELb1ELb1EEEEEEEEEvNT_6ParamsE)
        /*01b8*/ 	.word	0x00000004


	//----- nvinfo : EIATTR_FRAME_SIZE
	.align		4
.L_84:
        /*01bc*/ 	.byte	0x04, 0x11
        /*01be*/ 	.short	(.L_86 - .L_85)
	.align		4
.L_85:
        /*01c0*/ 	.word	index@(_ZN7cutlass13device_kernelIN5flash19enable_sm80_to_sm89INS1_16FlashAttnFwdSm80INS1_25CollectiveMainloopFwdSm80ILi8ELi1ELb1EN4cute5tupleIJNS5_1CILi128EEENS7_ILi112EEES8_EEELi128ENS_10bfloat16_tEfNS_4arch4Sm80ELb0ELb0ELb1ELb1ELb1ELb1ELb1ELb1EEENS1_21CollectiveEpilogueFwdINS6_IJS8_S8_S9_EEENS6_IJNS7_ILi1EEESH_SH_EEESB_SD_Li256ELb1ELb1ELb1ELb0EEENS1_36VarlenDynamicPersistentTileSchedulerILi128ELi112ELi256ELi256ELb1ELb1ELb0ELb0ELb1ELb1EEEEEEEEEvNT_6ParamsE)
        /*01c4*/ 	.word	0x00000000


	//----- nvinfo : EIATTR_REGCOUNT
	.align		4
.L_86:
        /*01c8*/ 	.byte	0x04, 0x2f
        /*01ca*/ 	.short	(.L_88 - .L_87)
	.align		4
.L_87:
        /*01cc*/ 	.word	index@(_ZN7cutlass13device_kernelIN5flash19enable_sm80_to_sm89INS1_16FlashAttnFwdSm80INS1_25CollectiveMainloopFwdSm80ILi8ELi1ELb1EN4cute5tupleIJNS5_1CILi128EEENS7_ILi112EEES8_EEELi128ENS_10bfloat16_tEfNS_4arch4Sm80ELb0ELb0ELb1ELb1ELb1ELb0ELb1ELb1EEENS1_21CollectiveEpilogueFwdINS6_IJS8_S8_S9_EEENS6_IJNS7_ILi1EEESH_SH_EEESB_SD_Li256ELb1ELb1ELb1ELb0EEENS1_36VarlenDynamicPersistentTileSchedulerILi128ELi112ELi256ELi256ELb1ELb1ELb0ELb0ELb1ELb1EEEEEEEEEvNT_6ParamsE)
        /*01d0*/ 	.word	0x00000004


	//----- nvinfo : EIATTR_FRAME_SIZE
	.align		4
.L_88:
        /*01d4*/ 	.byte	0x04, 0x11
        /*01d6*/ 	.short	(.L_90 - .L_89)
	.align		4
.L_89:
        /*01d8*/ 	.word	index@(_ZN7cutlass13device_kernelIN5flash19enable_sm80_to_sm89INS1_16FlashAttnFwdSm80INS1_25CollectiveMainloopFwdSm80ILi8ELi1ELb1EN4cute5tupleIJNS5_1CILi128EEENS7_ILi112EEES8_EEELi128ENS_10bfloat16_tEfNS_4arch4Sm80ELb0ELb0ELb1ELb1ELb1ELb0ELb1ELb1EEENS1_21CollectiveEpilogueFwdINS6_IJS8_S8_S9_EEENS6_IJNS7_ILi1EEESH_SH_EEESB_SD_Li256ELb1ELb1ELb1ELb0EEENS1_36VarlenDynamicPersistentTileSchedulerILi128ELi112ELi256ELi256ELb1ELb1ELb0ELb0ELb1ELb1EEEEEEEEEvNT_6ParamsE)
        /*01dc*/ 	.word	0x00000000


	//----- nvinfo : EIATTR_REGCOUNT
	.align		4
.L_90:
        /*01e0*/ 	.byte	0x04, 0x2f
        /*01e2*/ 	.short	(.L_92 - .L_91)
	.align		4
.L_91:
        /*01e4*/ 	.word	index@(_ZN7cutlass13device_kernelIN5flash19enable_sm80_to_sm89INS1_16FlashAttnFwdSm80INS1_25CollectiveMainloopFwdSm80ILi4ELi1ELb0EN4cute5tupleIJNS5_1CILi128EEENS7_ILi64EEES8_EEELi128ENS_10bfloat16_tEfNS_4arch4Sm80ELb0ELb0ELb1ELb0ELb1ELb0ELb1ELb1EEENS1_21CollectiveEpilogueFwdINS6_IJS8_S8_S9_EEENS6_IJNS7_ILi1EEESH_SH_EEESB_SD_Li128ELb0ELb1ELb1ELb0EEENS1_19SingleTileSchedulerILb0ELb1ELb1ELi128EEEEEEEEEvNT_6ParamsE)
        /*01e8*/ 	.word	0x00000004


	//----- nvinfo : EIATTR_FRAME_SIZE
	.align		4
.L_92:
        /*01ec*/ 	.byte	0x04, 0x11
        /*01ee*/ 	.short	(.L_94 - .L_93)
	.align		4
.L_93:
        /*01f0*/ 	.word	index@(_ZN7cutlass13device_kernelIN5flash19enable_sm80_to_sm89INS1_16FlashAttnFwdSm80INS1_25CollectiveMainloopFwdSm80ILi4ELi1ELb0EN4cute5tupleIJNS5_1CILi128EEENS7_ILi64EEES8_EEELi128ENS_10bfloat16_tEfNS_4arch4Sm80ELb0ELb0ELb1ELb0ELb1ELb0ELb1ELb1EEENS1_21CollectiveEpilogueFwdINS6_IJS8_S8_S9_EEENS6_IJNS7_ILi1EEESH_SH_EEESB_SD_Li128ELb0ELb1ELb1ELb0EEENS1_19SingleTileSchedulerILb0ELb1ELb1ELi128EEEEEEEEEvNT_6ParamsE)
        /*01f4*/ 	.word	0x00000000


	//----- nvinfo : EIATTR_REGCOUNT
	.align		4
.L_94:
        /*01f8*/ 	.byte	0x04, 0x2f
        /*01fa*/ 	.short	(.L_96 - .L_95)
	.align		4
.L_95:
        /*01fc*/ 	.word	index@(_ZN7cutlass13device_kernelIN5flash19enable_sm80_to_sm89INS1_16FlashAttnFwdSm80INS1_25CollectiveMainloopFwdSm80ILi8ELi1ELb1EN4cute5tupleIJNS5_1CILi128EEES8_S8_EEELi128ENS_10bfloat16_tEfNS_4arch4Sm80ELb1ELb0ELb1ELb0ELb1ELb0ELb1ELb1EEENS1_21CollectiveEpilogueFwdIS9_NS6_IJNS7_ILi1EEESF_SF_EEESA_SC_Li256ELb0ELb1ELb1ELb0EEENS1_30DynamicPersistentTileSchedulerILi256ELi256ELb1ELb1ELb0EEEEEEEEEvNT_6ParamsE)
        /*0200*/ 	.word	0x00000004


	//----- nvinfo : EIATTR_FRAME_SIZE
	.align		4
.L_96:
        /*0204*/ 	.byte	0x04, 0x11
        /*0206*/ 	.short	(.L_98 - .L_97)
	.align		4
.L_97:
        /*0208*/ 	.word	index@(_ZN7cutlass13device_kernelIN5flash19enable_sm80_to_sm89INS1_16FlashAttnFwdSm80INS1_25CollectiveMainloopFwdSm80ILi8ELi1ELb1EN4cute5tupleIJNS5_1CILi128EEES8_S8_EEELi128ENS_10bfloat16_tEfNS_4arch4Sm80ELb1ELb0ELb1ELb0ELb1ELb0ELb1ELb1EEENS1_21CollectiveEpilogueFwdIS9_NS6_IJNS7_ILi1EEESF_SF_EEESA_SC_Li256ELb0ELb1ELb1ELb0EEENS1_30DynamicPersistentTileSchedulerILi256ELi256ELb1ELb1ELb0EEEEEEEEEvNT_6ParamsE)
        /*020c*/ 	.word	0x00000000


	//----- nvinfo : EIATTR_REGCOUNT
	.align		4
.L_98:
        /*0210*/ 	.byte	0x04, 0x2f
        /*0212*/ 	.short	(.L_100 - .L_99)
	.align		4
.L_99:
        /*0214*/ 	.word	index@(_ZN7cutlass13device_kernelIN5flash19enable_sm80_to_sm89INS1_16FlashAttnFwdSm80INS1_25CollectiveMainloopFwdSm80ILi8ELi1ELb1EN4cute5tupleIJNS5_1CILi128EEENS7_ILi96EEES8_EEELi128ENS_10bfloat16_tEfNS_4arch4Sm80ELb0ELb1ELb1ELb0ELb1ELb0ELb1ELb1EEENS1_21CollectiveEpilogueFwdINS6_IJS8_S8_S9_EEENS6_IJNS7_ILi1EEESH_SH_EEESB_SD_Li256ELb0ELb1ELb1ELb0EEENS1_19SingleTileSchedulerILb0ELb1ELb1ELi128EEEEEEEEEvNT_6ParamsE)
        /*0218*/ 	.word	0x00000004


	//----- nvinfo : EIATTR_FRAME_SIZE
	.align		4
.L_100:
        /*021c*/ 	.byte	0x04, 0x11
        /*021e*/ 	.short	(.L_102 - .L_101)
	.align		4
.L_101:
        /*0220*/ 	.word	index@(_ZN7cutlass13device_kernelIN5flash19enable_sm80_to_sm89INS1_16FlashAttnFwdSm80INS1_25CollectiveMainloopFwdSm80ILi8ELi1ELb1EN4cute5tupleIJNS5_1CILi128EEENS7_ILi96EEES8_EEELi128ENS_10bfloat16_tEfNS_4arch4Sm80ELb0ELb1ELb1ELb0ELb1ELb0ELb1ELb1EEENS1_21CollectiveEpilogueFwdINS6_IJS8_S8_S9_EEENS6_IJNS7_ILi1EEESH_SH_EEESB_SD_Li256ELb0ELb1ELb1ELb0EEENS1_19SingleTileSchedulerILb0ELb1ELb1ELi128EEEEEEEEEvNT_6ParamsE)
        /*0224*/ 	.word	0x00000000


	//----- nvinfo : EIATTR_REGCOUNT
	.align		4
.L_102:
        /*0228*/ 	.byte	0x04, 0x2f
        /*022a*/ 	.short	(.L_104 - .L_103)
	.align		4
.L_103:
        /*022c*/ 	.word	index@(_ZN7cutlass13device_kernelIN5flash19enable_sm80_to_sm89INS1_16FlashAttnFwdSm80INS1_25CollectiveMainloopFwdSm80ILi8ELi1ELb1EN4cute5tupleIJNS5_1CILi128EEES8_S8_EEELi128ENS_10bfloat16_tEfNS_4arch4Sm80ELb0ELb0ELb1ELb0ELb1ELb0ELb1ELb1EEENS1_21CollectiveEpilogueFwdIS9_NS6_IJNS7_ILi1EEESF_SF_EEESA_SC_Li256ELb0ELb1ELb1ELb0EEENS1_19SingleTileSchedulerILb0ELb1ELb1ELi128EEEEEEEEEvNT_6ParamsE)
        /*0230*/ 	.word	0x00000004


	//----- nvinfo : EIATTR_FRAME_SIZE
	.align		4
.L_104:
        /*0234*/ 	.byte	0x04, 0x11
        /*0236*/ 	.short	(.L_106 - .L_105)
	.align		4
.L_105:
        /*0238*/ 	.word	index@(_ZN7cutlass13device_kernelIN5flash19enable_sm80_to_sm89INS1_16FlashAttnFwdSm80INS1_25CollectiveMainloopFwdSm80ILi8ELi1ELb1EN4cute5tupleIJNS5_1CILi128EEES8_S8_EEELi128ENS_10bfloat16_tEfNS_4arch4Sm80ELb0ELb0ELb1ELb0ELb1ELb0ELb1ELb1EEENS1_21CollectiveEpilogueFwdIS9_NS6_IJNS7_ILi1EEESF_SF_EEESA_SC_Li256ELb0ELb1ELb1ELb0EEENS1_19SingleTileSchedulerILb0ELb1ELb1ELi128EEEEEEEEEvNT_6ParamsE)
        /*023c*/ 	.word	0x00000000


	//----- nvinfo : EIATTR_MIN_STACK_SIZE
	.align		4
.L_106:
        /*0240*/ 	.byte	0x04, 0x12
        /*0242*/ 	.short	(.L_108 - .L_107)
	.align		4
.L_107:
        /*0244*/ 	.word	index@(_ZN7cutlass13device_kernelIN5flash19enable_sm80_to_sm89INS1_16FlashAttnFwdSm80INS1_25CollectiveMainloopFwdSm80ILi8ELi1ELb1EN4cute5tupleIJNS5_1CILi128EEES8_S8_EEELi128ENS_10bfloat16_tEfNS_4arch4Sm80ELb0ELb0ELb1ELb0ELb1ELb0ELb1ELb1EEENS1_21CollectiveEpilogueFwdIS9_NS6_IJNS7_ILi1EEESF_SF_EEESA_SC_Li256ELb0ELb1ELb1ELb0EEENS1_19SingleTileSchedulerILb0ELb1ELb1ELi128EEEEEEEEEvNT_6ParamsE)
        /*0248*/ 	.word	0x00000000


	//----- nvinfo : EIATTR_MIN_STACK_SIZE
	.align		4
.L_108:
        /*024c*/ 	.byte	0x04, 0x12
        /*024e*/ 	.short	(.L_110 - .L_109)
	.align		4
.L_109:
        /*0250*/ 	.word	index@(_ZN7cutlass13device_kernelIN5flash19enable_sm80_to_sm89INS1_16FlashAttnFwdSm80INS1_25CollectiveMainloopFwdSm80ILi8ELi1ELb1EN4cute5tupleIJNS5_1CILi128EEENS7_ILi96EEES8_EEELi128ENS_10bfloat16_tEfNS_4arch4Sm80ELb0ELb1ELb1ELb0ELb1ELb0ELb1ELb1EEENS1_21CollectiveEpilogueFwdINS6_IJS8_S8_S9_EEENS6_IJNS7_ILi1EEESH_SH_EEESB_SD_Li256ELb0ELb1ELb1ELb0EEENS1_19SingleTileSchedulerILb0ELb1ELb1ELi128EEEEEEEEEvNT_6ParamsE)
        /*0254*/ 	.word	0x00000000


	//----- nvinfo : EIATTR_MIN_STACK_SIZE
	.align		4
.L_110:
        /*0258*/ 	.byte	0x04, 0x12
        /*025a*/ 	.short	(.L_112 - .L_111)
	.align		4
.L_111:
        /*025c*/ 	.word	index@(_ZN7cutlass13device_kernelIN5flash19enable_sm80_to_sm89INS1_16FlashAttnFwdSm80INS1_25CollectiveMainloopFwdSm80ILi8ELi1ELb1EN4cute5tupleIJNS5_1CILi128EEES8_S8_EEELi128ENS_10bfloat16_tEfNS_4arch4Sm80ELb1ELb0ELb1ELb0ELb1ELb0ELb1ELb1EEENS1_21CollectiveEpilogueFwdIS9_NS6_IJNS7_ILi1EEESF_SF_EEESA_SC_Li256ELb0ELb1ELb1ELb0EEENS1_30DynamicPersistentTileSchedulerILi256ELi256ELb1ELb1ELb0EEEEEEEEEvNT_6ParamsE)
        /*0260*/ 	.word	0x00000000


	//----- nvinfo : EIATTR_MIN_STACK_SIZE
	.align		4
.L_112:
        /*0264*/ 	.byte	0x04, 0x12
        /*0266*/ 	.short	(.L_114 - .L_113)
	.align		4
.L_113:
        /*0268*/ 	.word	index@(_ZN7cutlass13device_kernelIN5flash19enable_sm80_to_sm89INS1_16FlashAttnFwdSm80INS1_25CollectiveMainloopFwdSm80ILi4ELi1ELb0EN4cute5tupleIJNS5_1CILi128EEENS7_ILi64EEES8_EEELi128ENS_10bfloat16_tEfNS_4arch4Sm80ELb0ELb0ELb1ELb0ELb1ELb0ELb1ELb1EEENS1_21CollectiveEpilogueFwdINS6_IJS8_S8_S9_EEENS6_IJNS7_ILi1EEESH_SH_EEESB_SD_Li128ELb0ELb1ELb1ELb0EEENS1_19SingleTileSchedulerILb0ELb1ELb1ELi128EEEEEEEEEvNT_6ParamsE)
        /*026c*/ 	.word	0x00000000


	//----- nvinfo : EIATTR_MIN_STACK_SIZE
	.align		4
.L_114:
        /*0270*/ 	.byte	0x04, 0x12
        /*0272*/ 	.short	(.L_116 - .L_115)
	.align		4
.L_115:
        /*0274*/ 	.word	index@(_ZN7cutlass13device_kernelIN5flash19enable_sm80_to_sm89INS1_16FlashAttnFwdSm80INS1_25CollectiveMainloopFwdSm80ILi8ELi1ELb1EN4cute5tupleIJNS5_1CILi128EEENS7_ILi112EEES8_EEELi128ENS_10bfloat16_tEfNS_4arch4Sm80ELb0ELb0ELb1ELb1ELb1ELb0ELb1ELb1EEENS1_21CollectiveEpilogueFwdINS6_IJS8_S8_S9_EEENS6_IJNS7_ILi1EEESH_SH_EEESB_SD_Li256ELb1ELb1ELb1ELb0EEENS1_36VarlenDynamicPersistentTileSchedulerILi128ELi112ELi256ELi256ELb1ELb1ELb0ELb0ELb1ELb1EEEEEEEEEvNT_6ParamsE)
        /*0278*/ 	.word	0x00000000


	//----- nvinfo : EIATTR_MIN_STACK_SIZE
	.align		4
.L_116:
        /*027c*/ 	.byte	0x04, 0x12
        /*027e*/ 	.short	(.L_118 - .L_117)
	.align		4
.L_117:
        /*0280*/ 	.word	index@(_ZN7cutlass13device_kernelIN5flash19enable_sm80_to_sm89INS1_16FlashAttnFwdSm80INS1_25CollectiveMainloopFwdSm80ILi8ELi1ELb1EN4cute5tupleIJNS5_1CILi128EEENS7_ILi112EEES8_EEELi128ENS_10bfloat16_tEfNS_4arch4Sm80ELb0ELb0ELb1ELb1ELb1ELb1ELb1ELb1EEENS1_21CollectiveEpilogueFwdINS6_IJS8_S8_S9_EEENS6_IJNS7_ILi1EEESH_SH_EEESB_SD_Li256ELb1ELb1ELb1ELb0EEENS1_36VarlenDynamicPersistentTileSchedulerILi128ELi112ELi256ELi256ELb1ELb1ELb0ELb0ELb1ELb1EEEEEEEEEvNT_6ParamsE)
        /*0284*/ 	.word	0x00000000


	//----- nvinfo : EIATTR_MIN_STACK_SIZE
	.align		4
.L_118:
        /*0288*/ 	.byte	0x04, 0x12
        /*028a*/ 	.short	(.L_120 - .L_119)
	.align		4
.L_119:
        /*028c*/ 	.word	index@(_ZN7cutlass13device_kernelIN5flash19enable_sm80_to_sm89INS1_16FlashAttnFwdSm80INS1_25CollectiveMainloopFwdSm80ILi4ELi1ELb0EN4cute5tupleIJNS5_1CILi128EEENS7_ILi48EEES8_EEELi128ENS_10bfloat16_tEfNS_4arch4Sm80ELb0ELb1ELb1ELb0ELb1ELb0ELb1ELb1EEENS1_21CollectiveEpilogueFwdINS6_IJS8_S8_S9_EEENS6_IJNS7_ILi1EEESH_SH_EEESB_SD_Li128ELb0ELb1ELb1ELb0EEENS1_19SingleTileSchedulerILb0ELb1ELb1ELi128EEEEEEEEEvNT_6ParamsE)
        /*0290*/ 	.word	0x00000000


	//----- nvinfo : EIATTR_MIN_STACK_SIZE
	.align		4
.L_120:
        /*0294*/ 	.byte	0x04, 0x12
        /*0296*/ 	.short	(.L_122 - .L_121)
	.align		4
.L_121:
        /*0298*/ 	.word	index@(_ZN7cutlass13device_kernelIN5flash19enable_sm80_to_sm89INS1_16FlashAttnFwdSm80INS1_25CollectiveMainloopFwdSm80ILi8ELi1ELb1EN4cute5tupleIJNS5_1CILi128EEENS7_ILi96EEES8_EEELi128ENS_10bfloat16_tEfNS_4arch4Sm80ELb0ELb1ELb1ELb1ELb1ELb0ELb1ELb1EEENS1_21CollectiveEpilogueFwdINS6_IJS8_S8_S9_EEENS6_IJNS7_ILi1EEESH_SH_EEESB_SD_Li256ELb1ELb1ELb1ELb0EEENS1_36VarlenDynamicPersistentTileSchedulerILi128ELi96ELi256ELi256ELb1ELb1ELb0ELb1ELb0ELb1EEEEEEEEEvNT_6ParamsE)
        /*029c*/ 	.word	0x00000000


	//----- nvinfo : EIATTR_MIN_STACK_SIZE
	.align		4
.L_122:
        /*02a0*/ 	.byte	0x04, 0x12
        /*02a2*/ 	.short	(.L_124 - .L_123)
	.align		4
.L_123:
        /*02a4*/ 	.word	index@(_ZN7cutlass13device_kernelIN5flash19enable_sm80_to_sm89INS1_16FlashAttnFwdSm80INS1_25CollectiveMainloopFwdSm80ILi8ELi1ELb1EN4cute5tupleIJNS5_1CILi128EEENS7_ILi96EEES8_EEELi128ENS_10bfloat16_tEfNS_4arch4Sm80ELb0ELb1ELb1ELb1ELb1ELb1ELb1ELb1EEENS1_21CollectiveEpilogueFwdINS6_IJS8_S8_S9_EEENS6_IJNS7_ILi1EEESH_SH_EEESB_SD_Li256ELb1ELb1ELb1ELb0EEENS1_36VarlenDynamicPersistentTileSchedulerILi128ELi96ELi256ELi256ELb1ELb1ELb0ELb1ELb0ELb1EEEEEEEEEvNT_6ParamsE)
        /*02a8*/ 	.word	0x00000000


	//----- nvinfo : EIATTR_MIN_STACK_SIZE
	.align		4
.L_124:
        /*02ac*/ 	.byte	0x04, 0x12
        /*02ae*/ 	.short	(.L_126 - .L_125)
	.align		4
.L_125:
        /*02b0*/ 	.word	index@(_ZN7cutlass13device_kernelIN5flash19enable_sm80_to_sm89INS1_16FlashAttnFwdSm80INS1_25CollectiveMainloopFwdSm80ILi4ELi1ELb0EN4cute5tupleIJNS5_1CILi128EEENS7_ILi64EEES8_EEELi128ENS_10bfloat16_tEfNS_4arch4Sm80ELb1ELb0ELb1ELb0ELb1ELb0ELb1ELb1EEENS1_21CollectiveEpilogueFwdINS6_IJS8_S8_S9_EEENS6_IJNS7_ILi1EEESH_SH_EEESB_SD_Li128ELb0ELb1ELb1ELb0EEENS1_30DynamicPersistentTileSchedulerILi128ELi128ELb1ELb1ELb0EEEEEEEEEvNT_6ParamsE)
        /*02b4*/ 	.word	0x00000000


	//----- nvinfo : EIATTR_MIN_STACK_SIZE
	.align		4
.L_126:
        /*02b8*/ 	.byte	0x04, 0x12
        /*02ba*/ 	.short	(.L_128 - .L_127)
	.align		4
.L_127:
        /*02bc*/ 	.word	index@(_ZN7cutlass13device_kernelIN5flash19enable_sm80_to_sm89INS1_16FlashAttnFwdSm80INS1_25CollectiveMainloopFwdSm80ILi8ELi1ELb1EN4cute5tupleIJNS5_1CILi128EEENS7_ILi112EEES8_EEELi128ENS_10bfloat16_tEfNS_4arch4Sm80ELb1ELb0ELb1ELb1ELb1ELb0ELb1ELb1EEENS1_21CollectiveEpilogueFwdINS6_IJS8_S8_S9_EEENS6_IJNS7_ILi1EEESH_SH_EEESB_SD_Li256ELb1ELb1ELb1ELb0EEENS1_36VarlenDynamicPersistentTileSchedulerILi128ELi112ELi256ELi256ELb1ELb1ELb0ELb1ELb1ELb1EEEEEEEEEvNT_6ParamsE)
        /*02c0*/ 	.word	0x00000000


	//----- nvinfo : EIATTR_MIN_STACK_SIZE
	.align		4
.L_128:
        /*02c4*/ 	.byte	0x04, 0x12
        /*02c6*/ 	.short	(.L_130 - .L_129)
	.align		4
.L_129:
        /*02c8*/ 	.word	index@(_ZN7cutlass13device_kernelIN5flash19enable_sm80_to_sm89INS1_16FlashAttnFwdSm80INS1_25CollectiveMainloopFwdSm80ILi8ELi1ELb1EN4cute5tupleIJNS5_1CILi128EEENS7_ILi112EEES8_EEELi128ENS_10bfloat16_tEfNS_4arch4Sm80ELb1ELb0ELb1ELb1ELb1ELb1ELb1ELb1EEENS1_21CollectiveEpilogueFwdINS6_IJS8_S8_S9_EEENS6_IJNS7_ILi1EEESH_SH_EEESB_SD_Li256ELb1ELb1ELb1ELb0EEENS1_36VarlenDynamicPersistentTileSchedulerILi128ELi112ELi256ELi256ELb1ELb1ELb0ELb1ELb1ELb1EEEEEEEEEvNT_6ParamsE)
        /*02cc*/ 	.word	0x00000000


	//----- nvinfo : EIATTR_MIN_STACK_SIZE
	.align		4
.L_130:
        /*02d0*/ 	.byte	0x04, 0x12
        /*02d2*/ 	.short	(.L_132 - .L_131)
	.align		4
.L_131:
        /*02d4*/ 	.word	index@(_ZN7cutlass13device_kernelIN5flash19enable_sm80_to_sm89INS1_16FlashAttnFwdSm80INS1_25CollectiveMainloopFwdSm80ILi8ELi1ELb1EN4cute5tupleIJNS5_1CILi128EEES8_S8_EEELi128ENS_10bfloat16_tEfNS_4arch4Sm80ELb0ELb0ELb0ELb0ELb1ELb0ELb1ELb1EEENS1_21CollectiveEpilogueFwdIS9_NS6_IJNS7_ILi1EEESF_SF_EEESA_SC_Li256ELb0ELb1ELb1ELb0EEENS1_19SingleTileSchedulerILb0ELb1ELb1ELi128EEEEEEEEEvNT_6ParamsE)
        /*02d8*/ 	.word	0x00000000


	//----- nvinfo : EIATTR_MIN_STACK_SIZE
	.align		4
.L_132:
        /*02dc*/ 	.byte	0x04, 0x12
        /*02de*/ 	.short	(.L_134 - .L_133)
	.align		4
.L_133:
        /*02e0*/ 	.word	index@(_ZN7cutlass13device_kernelIN5flash19enable_sm80_to_sm89INS1_16FlashAttnFwdSm80INS1_25CollectiveMainloopFwdSm80ILi8ELi1ELb1EN4cute5tupleIJNS5_1CILi128EEENS7_ILi96EEES8_EEELi128ENS_10bfloat16_tEfNS_4arch4Sm80ELb0ELb1ELb0ELb0ELb1ELb0ELb1ELb1EEENS1_21CollectiveEpilogueFwdINS6_IJS8_S8_S9_EEENS6_IJNS7_ILi1EEESH_SH_EEESB_SD_Li256ELb0ELb1ELb1ELb0EEENS1_19SingleTileSchedulerILb0ELb1ELb1ELi128EEEEEEEEEvNT_6ParamsE)
        /*02e4*/ 	.word	0x00000000


	//----- nvinfo : EIATTR_MIN_STACK_SIZE
	.align		4
.L_134:
        /*02e8*/ 	.byte	0x04, 0x12
        /*02ea*/ 	.short	(.L_136 - .L_135)
	.align		4
.L_135:
        /*02ec*/ 	.word	index@(_ZN7cutlass13device_kernelIN5flash19enable_sm80_to_sm89INS1_16FlashAttnFwdSm80INS1_25CollectiveMainloopFwdSm80ILi8ELi1ELb1EN4cute5tupleIJNS5_1CILi128EEES8_S8_EEELi128ENS_10bfloat16_tEfNS_4arch4Sm80ELb1ELb0ELb0ELb0ELb1ELb0ELb1ELb1EEENS1_21CollectiveEpilogueFwdIS9_NS6_IJNS7_ILi1EEESF_SF_EEESA_SC_Li256ELb0ELb1ELb1ELb0EEENS1_30DynamicPersistentTileSchedulerILi256ELi256ELb1ELb1ELb0EEEEEEEEEvNT_6ParamsE)
        /*02f0*/ 	.word	0x00000000


	//----- nvinfo : EIATTR_MIN_STACK_SIZE
	.align		4
.L_136:
        /*02f4*/ 	.byte	0x04, 0x12
        /*02f6*/ 	.short	(.L_138 - .L_137)
	.align		4
.L_137:
        /*02f8*/ 	.word	index@(_ZN7cutlass13device_kernelIN5flash19enable_sm80_to_sm89INS1_16FlashAttnFwdSm80INS1_25CollectiveMainloopFwdSm80ILi4ELi1ELb0EN4cute5tupleIJNS5_1CILi128EEENS7_ILi64EEES8_EEELi128ENS_10bfloat16_tEfNS_4arch4Sm80ELb0ELb0ELb0ELb0ELb1ELb0ELb1ELb1EEENS1_21CollectiveEpilogueFwdINS6_IJS8_S8_S9_EEENS6_IJNS7_ILi1EEESH_SH_EEESB_SD_Li128ELb0ELb1ELb1ELb0EEENS1_19SingleTileSchedulerILb0ELb1ELb1ELi128EEEEEEEEEvNT_6ParamsE)
        /*02fc*/ 	.word	0x00000000


	//----- nvinfo : EIATTR_MIN_STACK_SIZE
	.align		4
.L_138:
        /*0300*/ 	.byte	0x04, 0x12
        /*0302*/ 	.short	(.L_140 - .L_139)
	.align		4
.L_139:
        /*0304*/ 	.word	index@(_ZN7cutlass13device_kernelIN5flash19enable_sm80_to_sm89INS1_16FlashAttnFwdSm80INS1_25CollectiveMainloopFwdSm80ILi8ELi1ELb1EN4cute5tupleIJNS5_1CILi128EEENS7_ILi112EEES8_EEELi128ENS_10bfloat16_tEfNS_4arch4Sm80ELb0ELb0ELb0ELb1ELb1ELb0ELb1ELb1EEENS1_21CollectiveEpilogueFwdINS6_IJS8_S8_S9_EEENS6_IJNS7_ILi1EEESH_SH_EEESB_SD_Li256ELb1ELb1ELb1ELb0EEENS1_36VarlenDynamicPersistentTileSchedulerILi128ELi112ELi256ELi256ELb1ELb1ELb0ELb0ELb1ELb1EEEEEEEEEvNT_6ParamsE)
        /*0308*/ 	.word	0x00000000


	//----- nvinfo : EIATTR_MIN_STACK_SIZE
	.align		4
.L_140:
        /*030c*/ 	.byte	0x04, 0x12
        /*030e*/ 	.short	(.L_142 - .L_141)
	.align		4
.L_141:
        /*0310*/ 	.word	index@(_ZN7cutlass13device_kernelIN5flash19enable_sm80_to_sm89INS1_16FlashAttnFwdSm80INS1_25CollectiveMainloopFwdSm80ILi8ELi1ELb1EN4cute5tupleIJNS5_1CILi128EEENS7_ILi112EEES8_EEELi128ENS_10bfloat16_tEfNS_4arch4Sm80ELb0ELb0ELb0ELb1ELb1ELb1ELb1ELb1EEENS1_21CollectiveEpilogueFwdINS6_IJS8_S8_S9_EEENS6_IJNS7_ILi1EEESH_SH_EEESB_SD_Li256ELb1ELb1ELb1ELb0EEENS1_36VarlenDynamicPersistentTileSchedulerILi128ELi112ELi256ELi256ELb1ELb1ELb0ELb0ELb1ELb1EEEEEEEEEvNT_6ParamsE)
        /*0314*/ 	.word	0x00000000


	//----- nvinfo : EIATTR_MIN_STACK_SIZE
	.align		4
.L_142:
        /*0318*/ 	.byte	0x04, 0x12
        /*031a*/ 	.short	(.L_144 - .L_143)
	.align		4
.L_143:
        /*031c*/ 	.word	index@(_ZN7cutlass13device_kernelIN5flash19enable_sm80_to_sm89INS1_16FlashAttnFwdSm80INS1_25CollectiveMainloopFwdSm80ILi4ELi1ELb0EN4cute5tupleIJNS5_1CILi128EEENS7_ILi48EEES8_EEELi128ENS_10bfloat16_tEfNS_4arch4Sm80ELb0ELb1ELb0ELb0ELb1ELb0ELb1ELb1EEENS1_21CollectiveEpilogueFwdINS6_IJS8_S8_S9_EEENS6_IJNS7_ILi1EEESH_SH_EEESB_SD_Li128ELb0ELb1ELb1ELb0EEENS1_19SingleTileSchedulerILb0ELb1ELb1ELi128EEEEEEEEEvNT_6ParamsE)
        /*0320*/ 	.word	0x00000000


	//----- nvinfo : EIATTR_MIN_STACK_SIZE
	.align		4
.L_144:
        /*0324*/ 	.byte	0x04, 0x12
        /*0326*/ 	.short	(.L_146 - .L_145)
	.align		4
.L_145:
        /*0328*/ 	.word	index@(_ZN7cutlass13device_kernelIN5flash19enable_sm80_to_sm89INS1_16FlashAttnFwdSm80INS1_25CollectiveMainloopFwdSm80ILi8ELi1ELb1EN4cute5tupleIJNS5_1CILi128EEENS7_ILi96EEES8_EEELi128ENS_10bfloat16_tEfNS_4arch4Sm80ELb0ELb1ELb0ELb1ELb1ELb0ELb1ELb1EEENS1_21CollectiveEpilogueFwdINS6_IJS8_S8_S9_EEENS6_IJNS7_ILi1EEESH_SH_EEESB_SD_Li256ELb1ELb1ELb1ELb0EEENS1_36VarlenDynamicPersistentTileSchedulerILi128ELi96ELi256ELi256ELb1ELb1ELb0ELb1ELb0ELb1EEEEEEEEEvNT_6ParamsE)
        /*032c*/ 	.word	0x00000000


	//----- nvinfo : EIATTR_MIN_STACK_SIZE
	.align		4
.L_146:
        /*0330*/ 	.byte	0x04, 0x12
        /*0332*/ 	.short	(.L_148 - .L_147)
	.align		4
.L_147:
        /*0334*/ 	.word	index@(_ZN7cutlass13device_kernelIN5flash19enable_sm80_to_sm89INS1_16FlashAttnFwdSm80INS1_25CollectiveMainloopFwdSm80ILi8ELi1ELb1EN4cute5tupleIJNS5_1CILi128EEENS7_ILi96EEES8_EEELi128ENS_10bfloat16_tEfNS_4arch4Sm80ELb0ELb1ELb0ELb1ELb1ELb1ELb1ELb1EEENS1_21CollectiveEpilogueFwdINS6_IJS8_S8_S9_EEENS6_IJNS7_ILi1EEESH_SH_EEESB_SD_Li256ELb1ELb1ELb1ELb0EEENS1_36VarlenDynamicPersistentTileSchedulerILi128ELi96ELi256ELi256ELb1ELb1ELb0ELb1ELb0ELb1EEEEEEEEEvNT_6ParamsE)
        /*0338*/ 	.word	0x00000000


	//----- nvinfo : EIATTR_MIN_STACK_SIZE
	.align		4
.L_148:
        /*033c*/ 	.byte	0x04, 0x12
        /*033e*/ 	.short	(.L_150 - .L_149)
	.align		4
.L_149:
        /*0340*/ 	.word	index@(_ZN7cutlass13device_kernelIN5flash19enable_sm80_to_sm89INS1_16FlashAttnFwdSm80INS1_25CollectiveMainloopFwdSm80ILi4ELi1ELb0EN4cute5tupleIJNS5_1CILi128EEENS7_ILi64EEES8_EEELi128ENS_10bfloat16_tEfNS_4arch4Sm80ELb1ELb0ELb0ELb0ELb1ELb0ELb1ELb1EEENS1_21CollectiveEpilogueFwdINS6_IJS8_S8_S9_EEENS6_IJNS7_ILi1EEESH_SH_EEESB_SD_Li128ELb0ELb1ELb1ELb0EEENS1_30DynamicPersistentTileSchedulerILi128ELi128ELb1ELb1ELb0EEEEEEEEEvNT_6ParamsE)
        /*0344*/ 	.word	0x00000000


	//----- nvinfo : EIATTR_MIN_STACK_SIZE
	.align		4
.L_150:
        /*0348*/ 	.byte	0x04, 0x12
        /*034a*/ 	.short	(.L_152 - .L_151)
	.align		4
.L_151:
        /*034c*/ 	.word	index@(_ZN7cutlass13device_kernelIN5flash19enable_sm80_to_sm89INS1_16FlashAttnFwdSm80INS1_25CollectiveMainloopFwdSm80ILi8ELi1ELb1EN4cute5tupleIJNS5_1CILi128EEENS7_ILi112EEES8_EEELi128ENS_10bfloat16_tEfNS_4arch4Sm80ELb1ELb0ELb0ELb1ELb1ELb0ELb1ELb1EEENS1_21CollectiveEpilogueFwdINS6_IJS8_S8_S9_EEENS6_IJNS7_ILi1EEESH_SH_EEESB_SD_Li256ELb1ELb1ELb1ELb0EEENS1_36VarlenDynamicPersistentTileSchedulerILi128ELi112ELi256ELi256ELb1ELb1ELb0ELb1ELb1ELb1EEEEEEEEEvNT_6ParamsE)
        /*0350*/ 	.word	0x00000000


	//----- nvinfo : EIATTR_MIN_STACK_SIZE
	.align		4
.L_152:
        /*0354*/ 	.byte	0x04, 0x12
        /*0356*/ 	.short	(.L_154 - .L_153)
	.align		4
.L_153:
        /*0358*/ 	.word	index@(_ZN7cutlass13device_kernelIN5flash19enable_sm80_to_sm89INS1_16FlashAttnFwdSm80INS1_25CollectiveMainloopFwdSm80ILi8ELi1ELb1EN4cute5tupleIJNS5_1CILi128EEENS7_ILi112EEES8_EEELi128ENS_10bfloat16_tEfNS_4arch4Sm80ELb1ELb0ELb0ELb1ELb1ELb1ELb1ELb1EEENS1_21CollectiveEpilogueFwdINS6_IJS8_S8_S9_EEENS6_IJNS7_ILi1EEESH_SH_EEESB_SD_Li256ELb1ELb1ELb1ELb0EEENS1_36VarlenDynamicPersistentTileSchedulerILi128ELi112ELi256ELi256ELb1ELb1ELb0ELb1ELb1ELb1EEEEEEEEEvNT_6ParamsE)
        /*035c*/ 	.word	0x00000000
.L_154:


//--------------------- .nv.compat                --------------------------
	.section	.nv.compat,"",@"SHT_CUDA_COMPAT_INFO"
	.align	4
        /*0000*/ 	.byte	0x02, 0x09, 0x01, 0x00, 0x02, 0x02, 0x01, 0x00, 0x02, 0x05, 0x05, 0x00, 0x03, 0x07, 0x01, 0x01
        /*0010*/ 	.byte	0x02, 0x03, 0x00, 0x00, 0x02, 0x06, 0x01, 0x00, 0x04, 0x0b, 0x08, 0x00, 0x00, 0x00, 0x00, 0x00
        /*0020*/ 	.byte	0x00, 0x00, 0x00, 0x00


//--------------------- .nv.info._ZN7cutlass13device_kernelIN5flash19enable_sm80_to_sm89INS1_16FlashAttnFwdSm80INS1_25CollectiveMainloopFwdSm80ILi8ELi1ELb1EN4cute5tupleIJNS5_1CILi128EEES8_S8_EEELi128ENS_10bfloat16_tEfNS_4arch4Sm80ELb0ELb0ELb1ELb0ELb1ELb0ELb1ELb1EEENS1_21CollectiveEpilogueFwdIS9_NS6_IJNS7_ILi1EEESF_SF_EEESA_SC_Li256ELb0ELb1ELb1ELb0EEENS1_19SingleTileSchedulerILb0ELb1ELb1ELi128EEEEEEEEEvNT_6ParamsE --------------------------
	.section	.nv.info._ZN7cutlass13device_kernelIN5flash19enable_sm80_to_sm89INS1_16FlashAttnFwdSm80INS1_25CollectiveMainloopFwdSm80ILi8ELi1ELb1EN4cute5tupleIJNS5_1CILi128EEES8_S8_EEELi128ENS_10bfloat16_tEfNS_4arch4Sm80ELb0ELb0ELb1ELb0ELb1ELb0ELb1ELb1EEENS1_21CollectiveEpilogueFwdIS9_NS6_IJNS7_ILi1EEESF_SF_EEESA_SC_Li256ELb0ELb1ELb1ELb0EEENS1_19SingleTileSchedulerILb0ELb1ELb1ELi128EEEEEEEEEvNT_6ParamsE,"",@"SHT_CUDA_INFO"
	.sectionflags	@""
	.align	4


	//----- nvinfo : EIATTR_CUDA_API_VERSION
	.align		4
        /*0000*/ 	.byte	0x04, 0x37
        /*0002*/ 	.short	(.L_156 - .L_155)
.L_155:
        /*0004*/ 	.word	0x00000082


	//----- nvinfo : EIATTR_KPARAM_INFO
	.align		4
.L_156:
        /*0008*/ 	.byte	0x04, 0x17
        /*000a*/ 	.short	(.L_158 - .L_157)
.L_157:
        /*000c*/ 	.word	0x00000000
        /*0010*/ 	.short	0x0000
        /*0012*/ 	.short	0x0000
        /*0014*/ 	.byte	0x00, 0xf0, 0x61, 0x10


	//----- nvinfo : EIATTR_SPARSE_MMA_MASK
	.align		4
.L_158:
        /*0018*/ 	.byte	0x03, 0x50
        /*001a*/ 	.short	0x0000


	//----- nvinfo : EIATTR_MAXREG_COUNT
	.align		4
        /*001c*/ 	.byte	0x03, 0x1b
        /*001e*/ 	.short	0x00ff


	//----- nvinfo : EIATTR_MERCURY_ISA_VERSION
	.align		4
        /*0020*/ 	.byte	0x03, 0x5f
        /*0022*/ 	.short	0x0101


	//----- nvinfo : EIATTR_EXIT_INSTR_OFFSETS
	.align		4
        /*0024*/ 	.byte	0x04, 0x1c
        /*0026*/ 	.short	(.L_160 - .L_159)


	//   ....[0]....
.L_159:
        /*0028*/ 	.word	0x00000010


	//----- nvinfo : EIATTR_MAX_THREADS
	.align		4
.L_160:
        /*002c*/ 	.byte	0x04, 0x05
        /*002e*/ 	.short	(.L_162 - .L_161)
.L_161:
        /*0030*/ 	.word	0x00000100
        /*0034*/ 	.word	0x00000001
        /*0038*/ 	.word	0x00000001


	//----- nvinfo : EIATTR_CBANK_PARAM_SIZE
	.align		4
.L_162:
        /*003c*/ 	.byte	0x03, 0x19
        /*003e*/ 	.short	0x0418


	//----- nvinfo : EIATTR_PARAM_CBANK
	.align		4
        /*0040*/ 	.byte	0x04, 0x0a
        /*0042*/ 	.short	(.L_164 - .L_163)
	.align		4
.L_163:
        /*0044*/ 	.word	index@(.nv.constant0._ZN7cutlass13device_kernelIN5flash19enable_sm80_to_sm89INS1_16FlashAttnFwdSm80INS1_25CollectiveMainloopFwdSm80ILi8ELi1ELb1EN4cute5tupleIJNS5_1CILi128EEES8_S8_EEELi128ENS_10bfloat16_tEfNS_4arch4Sm80ELb0ELb0ELb1ELb0ELb1ELb0ELb1ELb1EEENS1_21CollectiveEpilogueFwdIS9_NS6_IJNS7_ILi1EEESF_SF_EEESA_SC_Li256ELb0ELb1ELb1ELb0EEENS1_19SingleTileSchedulerILb0ELb1ELb1ELi128EEEEEEEEEvNT_6ParamsE)
        /*0048*/ 	.short	0x0210
        /*004a*/ 	.short	0x0418


	//----- nvinfo : EIATTR_SW_WAR
	.align		4
.L_164:
        /*004c*/ 	.byte	0x04, 0x36
        /*004e*/ 	.short	(.L_166 - .L_165)
.L_165:
        /*0050*/ 	.word	0x00000008
.L_166:


//--------------------- .nv.info._ZN7cutlass13device_kernelIN5flash19enable_sm80_to_sm89INS1_16FlashAttnFwdSm80INS1_25CollectiveMainloopFwdSm80ILi8ELi1ELb1EN4cute5tupleIJNS5_1CILi128EEENS7_ILi96EEES8_EEELi128ENS_10bfloat16_tEfNS_4arch4Sm80ELb0ELb1ELb1ELb0ELb1ELb0ELb1ELb1EEENS1_21CollectiveEpilogueFwdINS6_IJS8_S8_S9_EEENS6_IJNS7_ILi1EEESH_SH_EEESB_SD_Li256ELb0ELb1ELb1ELb0EEENS1_19SingleTileSchedulerILb0ELb1ELb1ELi128EEEEEEEEEvNT_6ParamsE --------------------------
	.section	.nv.info._ZN7cutlass13device_kernelIN5flash19enable_sm80_to_sm89INS1_16FlashAttnFwdSm80INS1_25CollectiveMainloopFwdSm80ILi8ELi1ELb1EN4cute5tupleIJNS5_1CILi128EEENS7_ILi96EEES8_EEELi128ENS_10bfloat16_tEfNS_4arch4Sm80ELb0ELb1ELb1ELb0ELb1ELb0ELb1ELb1EEENS1_21CollectiveEpilogueFwdINS6_IJS8_S8_S9_EEENS6_IJNS7_ILi1EEESH_SH_EEESB_SD_Li256ELb0ELb1ELb1ELb0EEENS1_19SingleTileSchedulerILb0ELb1ELb1ELi128EEEEEEEEEvNT_6ParamsE,"",@"SHT_CUDA_INFO"
	.sectionflags	@""
	.align	4


	//----- nvinfo : EIATTR_CUDA_API_VERSION
	.align		4
        /*0000*/ 	.byte	0x04, 0x37
        /*0002*/ 	.short	(.L_168 - .L_167)
.L_167:
        /*0004*/ 	.word	0x00000082


	//----- nvinfo : EIATTR_KPARAM_INFO
	.align		4
.L_168:
        /*0008*/ 	.byte	0x04, 0x17
        /*000a*/ 	.short	(.L_170 - .L_169)
.L_169:
        /*000c*/ 	.word	0x00000000
        /*0010*/ 	.short	0x0000
        /*0012*/ 	.short	0x0000
        /*0014*/ 	.byte	0x00, 0xf0, 0x61, 0x10


	//----- nvinfo : EIATTR_SPARSE_MMA_MASK
	.align		4
.L_170:
        /*0018*/ 	.byte	0x03, 0x50
        /*001a*/ 	.short	0x0000


	//----- nvinfo : EIATTR_MAXREG_COUNT
	.align		4
        /*001c*/ 	.byte	0x03, 0x1b
        /*001e*/ 	.short	0x00ff


	//----- nvinfo : EIATTR_MERCURY_ISA_VERSION
	.align		4
        /*0020*/ 	.byte	0x03, 0x5f
        /*0022*/ 	.short	0x0101


	//----- nvinfo : EIATTR_EXIT_INSTR_OFFSETS
	.align		4
        /*0024*/ 	.byte	0x04, 0x1c
        /*0026*/ 	.short	(.L_172 - .L_171)


	//   ....[0]....
.L_171:
        /*0028*/ 	.word	0x00000010


	//----- nvinfo : EIATTR_MAX_THREADS
	.align		4
.L_172:
        /*002c*/ 	.byte	0x04, 0x05
        /*002e*/ 	.short	(.L_174 - .L_173)
.L_173:
        /*0030*/ 	.word	0x00000100
        /*0034*/ 	.word	0x00000001
        /*0038*/ 	.word	0x00000001


	//----- nvinfo : EIATTR_CBANK_PARAM_SIZE
	.align		4
.L_174:
        /*003c*/ 	.byte	0x03, 0x19
        /*003e*/ 	.short	0x0418


	//----- nvinfo : EIATTR_PARAM_CBANK
	.align		4
        /*0040*/ 	.byte	0x04, 0x0a
        /*0042*/ 	.short	(.L_176 - .L_175)
	.align		4
.L_175:
        /*0044*/ 	.word	index@(.nv.constant0._ZN7cutlass13device_kernelIN5flash19enable_sm80_to_sm89INS1_16FlashAttnFwdSm80INS1_25CollectiveMainloopFwdSm80ILi8ELi1ELb1EN4cute5tupleIJNS5_1CILi128EEENS7_ILi96EEES8_EEELi128ENS_10bfloat16_tEfNS_4arch4Sm80ELb0ELb1ELb1ELb0ELb1ELb0ELb1ELb1EEENS1_21CollectiveEpilogueFwdINS6_IJS8_S8_S9_EEENS6_IJNS7_ILi1EEESH_SH_EEESB_SD_Li256ELb0ELb1ELb1ELb0EEENS1_19SingleTileSchedulerILb0ELb1ELb1ELi128EEEEEEEEEvNT_6ParamsE)
        /*0048*/ 	.short	0x0210
        /*004a*/ 	.short	0x0418


	//----- nvinfo : EIATTR_SW_WAR
	.align		4
.L_176:
        /*004c*/ 	.byte	0x04, 0x36
        /*004e*/ 	.short	(.L_178 - .L_177)
.L_177:
        /*0050*/ 	.word	0x00000008
.L_178:


//--------------------- .nv.info._ZN7cutlass13device_kernelIN5flash19enable_sm80_to_sm89INS1_16FlashAttnFwdSm80INS1_25CollectiveMainloopFwdSm80ILi8ELi1ELb1EN4cute5tupleIJNS5_1CILi128EEES8_S8_EEELi128ENS_10bfloat16_tEfNS_4arch4Sm80ELb1ELb0ELb1ELb0ELb1ELb0ELb1ELb1EEENS1_21CollectiveEpilogueFwdIS9_NS6_IJNS7_ILi1EEESF_SF_EEESA_SC_Li256ELb0ELb1ELb1ELb0EEENS1_30DynamicPersistentTileSchedulerILi256ELi256ELb1ELb1ELb0EEEEEEEEEvNT_6ParamsE --------------------------
	.section	.nv.info._ZN7cutlass13device_kernelIN5flash19enable_sm80_to_sm89INS1_16FlashAttnFwdSm80INS1_25CollectiveMainloopFwdSm80ILi8ELi1ELb1EN4cute5tupleIJNS5_1CILi128EEES8_S8_EEELi128ENS_10bfloat16_tEfNS_4arch4Sm80ELb1ELb0ELb1ELb0ELb1ELb0ELb1ELb1EEENS1_21CollectiveEpilogueFwdIS9_NS6_IJNS7_ILi1EEESF_SF_EEESA_SC_Li256ELb0ELb1ELb1ELb0EEENS1_30DynamicPersistentTileSchedulerILi256ELi256ELb1ELb1ELb0EEEEEEEEEvNT_6ParamsE,"",@"SHT_CUDA_INFO"
	.sectionflags	@""
	.align	4


	//----- nvinfo : EIATTR_CUDA_API_VERSION
	.align		4
        /*0000*/ 	.byte	0x04, 0x37
        /*0002*/ 	.short	(.L_180 - .L_179)
.L_179:
        /*0004*/ 	.word	0x00000082


	//----- nvinfo : EIATTR_KPARAM_INFO
	.align		4
.L_180:
        /*0008*/ 	.byte	0x04, 0x17
        /*000a*/ 	.short	(.L_182 - .L_181)
.L_181:
        /*000c*/ 	.word	0x00000000
        /*0010*/ 	.short	0x0000
        /*0012*/ 	.short	0x0000
        /*0014*/ 	.byte	0x00, 0xf0, 0xa1, 0x10


	//----- nvinfo : EIATTR_SPARSE_MMA_MASK
	.align		4
.L_182:
        /*0018*/ 	.byte	0x03, 0x50
        /*001a*/ 	.short	0x0000


	//----- nvinfo : EIATTR_MAXREG_COUNT
	.align		4
        /*001c*/ 	.byte	0x03, 0x1b
        /*001e*/ 	.short	0x00ff


	//----- nvinfo : EIATTR_MERCURY_ISA_VERSION
	.align		4
        /*0020*/ 	.byte	0x03, 0x5f
        /*0022*/ 	.short	0x0101


	//----- nvinfo : EIATTR_EXIT_INSTR_OFFSETS
	.align		4
        /*0024*/ 	.byte	0x04, 0x1c
        /*0026*/ 	.short	(.L_184 - .L_183)


	//   ....[0]....
.L_183:
        /*0028*/ 	.word	0x00000010


	//----- nvinfo : EIATTR_MAX_THREADS
	.align		4
.L_184:
        /*002c*/ 	.byte	0x04, 0x05
        /*002e*/ 	.short	(.L_186 - .L_185)
.L_185:
        /*0030*/ 	.word	0x00000100
        /*0034*/ 	.word	0x00000001
        /*0038*/ 	.word	0x00000001


	//----- nvinfo : EIATTR_CBANK_PARAM_SIZE
	.align		4
.L_186:
        /*003c*/ 	.byte	0x03, 0x19
        /*003e*/ 	.short	0x0428


	//----- nvinfo : EIATTR_PARAM_CBANK
	.align		4
        /*0040*/ 	.byte	0x04, 0x0a
        /*0042*/ 	.short	(.L_188 - .L_187)
	.align		4
.L_187:
        /*0044*/ 	.word	index@(.nv.constant0._ZN7cutlass13device_kernelIN5flash19enable_sm80_to_sm89INS1_16FlashAttnFwdSm80INS1_25CollectiveMainloopFwdSm80ILi8ELi1ELb1EN4cute5tupleIJNS5_1CILi128EEES8_S8_EEELi128ENS_10bfloat16_tEfNS_4arch4Sm80ELb1ELb0ELb1ELb0ELb1ELb0ELb1ELb1EEENS1_21CollectiveEpilogueFwdIS9_NS6_IJNS7_ILi1EEESF_SF_EEESA_SC_Li256ELb0ELb1ELb1ELb0EEENS1_30DynamicPersistentTileSchedulerILi256ELi256ELb1ELb1ELb0EEEEEEEEEvNT_6ParamsE)
        /*0048*/ 	.short	0x0210
        /*004a*/ 	.short	0x0428


	//----- nvinfo : EIATTR_SW_WAR
	.align		4
.L_188:
        /*004c*/ 	.byte	0x04, 0x36
        /*004e*/ 	.short	(.L_190 - .L_189)
.L_189:
        /*0050*/ 	.word	0x00000008
.L_190:


//--------------------- .nv.info._ZN7cutlass13device_kernelIN5flash19enable_sm80_to_sm89INS1_16FlashAttnFwdSm80INS1_25CollectiveMainloopFwdSm80ILi4ELi1ELb0EN4cute5tupleIJNS5_1CILi128EEENS7_ILi64EEES8_EEELi128ENS_10bfloat16_tEfNS_4arch4Sm80ELb0ELb0ELb1ELb0ELb1ELb0ELb1ELb1EEENS1_21CollectiveEpilogueFwdINS6_IJS8_S8_S9_EEENS6_IJNS7_ILi1EEESH_SH_EEESB_SD_Li128ELb0ELb1ELb1ELb0EEENS1_19SingleTileSchedulerILb0ELb1ELb1ELi128EEEEEEEEEvNT_6ParamsE --------------------------
	.section	.nv.info._ZN7cutlass13device_kernelIN5flash19enable_sm80_to_sm89INS1_16FlashAttnFwdSm80INS1_25CollectiveMainloopFwdSm80ILi4ELi1ELb0EN4cute5tupleIJNS5_1CILi128EEENS7_ILi64EEES8_EEELi128ENS_10bfloat16_tEfNS_4arch4Sm80ELb0ELb0ELb1ELb0ELb1ELb0ELb1ELb1EEENS1_21CollectiveEpilogueFwdINS6_IJS8_S8_S9_EEENS6_IJNS7_ILi1EEESH_SH_EEESB_SD_Li128ELb0ELb1ELb1ELb0EEENS1_19SingleTileSchedulerILb0ELb1ELb1ELi128EEEEEEEEEvNT_6ParamsE,"",@"SHT_CUDA_INFO"
	.sectionflags	@""
	.align	4


	//----- nvinfo : EIATTR_CUDA_API_VERSION
	.align		4
        /*0000*/ 	.byte	0x04, 0x37
        /*0002*/ 	.short	(.L_192 - .L_191)
.L_191:
        /*0004*/ 	.word	0x00000082


	//----- nvinfo : EIATTR_KPARAM_INFO
	.align		4
.L_192:
        /*0008*/ 	.byte	0x04, 0x17
        /*000a*/ 	.short	(.L_194 - .L_193)
.L_193:
        /*000c*/ 	.word	0x00000000
        /*0010*/ 	.short	0x0000
        /*0012*/ 	.short	0x0000
        /*0014*/ 	.byte	0x00, 0xf0, 0x61, 0x10


	//----- nvinfo : EIATTR_SPARSE_MMA_MASK
	.align		4
.L_194:
        /*0018*/ 	.byte	0x03, 0x50
        /*001a*/ 	.short	0x0000


	//----- nvinfo : EIATTR_MAXREG_COUNT
	.align		4
        /*001c*/ 	.byte	0x03, 0x1b
        /*001e*/ 	.short	0x00ff


	//----- nvinfo : EIATTR_MERCURY_ISA_VERSION
	.align		4
        /*0020*/ 	.byte	0x03, 0x5f
        /*0022*/ 	.short	0x0101


	//----- nvinfo : EIATTR_EXIT_INSTR_OFFSETS
	.align		4
        /*0024*/ 	.byte	0x04, 0x1c
        /*0026*/ 	.short	(.L_196 - .L_195)


	//   ....[0]....
.L_195:
        /*0028*/ 	.word	0x00000010


	//----- nvinfo : EIATTR_MAX_THREADS
	.align		4
.L_196:
        /*002c*/ 	.byte	0x04, 0x05
        /*002e*/ 	.short	(.L_198 - .L_197)
.L_197:
        /*0030*/ 	.word	0x00000080
        /*0034*/ 	.word	0x00000001
        /*0038*/ 	.word	0x00000001


	//----- nvinfo : EIATTR_CBANK_PARAM_SIZE
	.align		4
.L_198:
        /*003c*/ 	.byte	0x03, 0x19
        /*003e*/ 	.short	0x0418


	//----- nvinfo : EIATTR_PARAM_CBANK
	.align		4
        /*0040*/ 	.byte	0x04, 0x0a
        /*0042*/ 	.short	(.L_200 - .L_199)
	.align		4
.L_199:
        /*0044*/ 	.word	index@(.nv.constant0._ZN7cutlass13device_kernelIN5flash19enable_sm80_to_sm89INS1_16FlashAttnFwdSm80INS1_25CollectiveMainloopFwdSm80ILi4ELi1ELb0EN4cute5tupleIJNS5_1CILi128EEENS7_ILi64EEES8_EEELi128ENS_10bfloat16_tEfNS_4arch4Sm80ELb0ELb0ELb1ELb0ELb1ELb0ELb1ELb1EEENS1_21CollectiveEpilogueFwdINS6_IJS8_S8_S9_EEENS6_IJNS7_ILi1EEESH_SH_EEESB_SD_Li128ELb0ELb1ELb1ELb0EEENS1_19SingleTileSchedulerILb0ELb1ELb1ELi128EEEEEEEEEvNT_6ParamsE)
        /*0048*/ 	.short	0x0210
        /*004a*/ 	.short	0x0418


	//----- nvinfo : EIATTR_SW_WAR
	.align		4
.L_200:
        /*004c*/ 	.byte	0x04, 0x36
        /*004e*/ 	.short	(.L_202 - .L_201)
.L_201:
        /*0050*/ 	.word	0x00000008
.L_202:


//--------------------- .nv.info._ZN7cutlass13device_kernelIN5flash19enable_sm80_to_sm89INS1_16FlashAttnFwdSm80INS1_25CollectiveMainloopFwdSm80ILi8ELi1ELb1EN4cute5tupleIJNS5_1CILi128EEENS7_ILi112EEES8_EEELi128ENS_10bfloat16_tEfNS_4arch4Sm80ELb0ELb0ELb1ELb1ELb1ELb0ELb1ELb1EEENS1_21CollectiveEpilogueFwdINS6_IJS8_S8_S9_EEENS6_IJNS7_ILi1EEESH_SH_EEESB_SD_Li256ELb1ELb1ELb1ELb0EEENS1_36VarlenDynamicPersistentTileSchedulerILi128ELi112ELi256ELi256ELb1ELb1ELb0ELb0ELb1ELb1EEEEEEEEEvNT_6ParamsE --------------------------
	.section	.nv.info._ZN7cutlass13device_kernelIN5flash19enable_sm80_to_sm89INS1_16FlashAttnFwdSm80INS1_25CollectiveMainloopFwdSm80ILi8ELi1ELb1EN4cute5tupleIJNS5_1CILi128EEENS7_ILi112EEES8_EEELi128ENS_10bfloat16_tEfNS_4arch4Sm80ELb0ELb0ELb1ELb1ELb1ELb0ELb1ELb1EEENS1_21CollectiveEpilogueFwdINS6_IJS8_S8_S9_EEENS6_IJNS7_ILi1EEESH_SH_EEESB_SD_Li256ELb1ELb1ELb1ELb0EEENS1_36VarlenDynamicPersistentTileSchedulerILi128ELi112ELi256ELi256ELb1ELb1ELb0ELb0ELb1ELb1EEEEEEEEEvNT_6ParamsE,"",@"SHT_CUDA_INFO"
	.sectionflags	@""
	.align	4


	//----- nvinfo : EIATTR_CUDA_API_VERSION
	.align		4
        /*0000*/ 	.byte	0x04, 0x37
        /*0002*/ 	.short	(.L_204 - .L_203)
.L_203:
        /*0004*/ 	.word	0x00000082


	//----- nvinfo : EIATTR_KPARAM_INFO
	.align		4
.L_204:
        /*0008*/ 	.byte	0x04, 0x17
        /*000a*/ 	.short	(.L_206 - .L_205)
.L_205:
        /*000c*/ 	.word	0x00000000
        /*0010*/ 	.short	0x0000
        /*0012*/ 	.short	0x0000
        /*0014*/ 	.byte	0x00, 0xf0, 0xe1, 0x10


	//----- nvinfo : EIATTR_SPARSE_MMA_MASK
	.align		4
.L_206:
        /*0018*/ 	.byte	0x03, 0x50
        /*001a*/ 	.short	0x0000


	//----- nvinfo : EIATTR_MAXREG_COUNT
	.align		4
        /*001c*/ 	.byte	0x03, 0x1b
        /*001e*/ 	.short	0x00ff


	//----- nvinfo : EIATTR_MERCURY_ISA_VERSION
	.align		4
        /*0020*/ 	.byte	0x03, 0x5f
        /*0022*/ 	.short	0x0101


	//----- nvinfo : EIATTR_EXIT_INSTR_OFFSETS
	.align		4
        /*0024*/ 	.byte	0x04, 0x1c
        /*0026*/ 	.short	(.L_208 - .L_207)


	//   ....[0]....
.L_207:
        /*0028*/ 	.word	0x00000010


	//----- nvinfo : EIATTR_MAX_THREADS
	.align		4
.L_208:
        /*002c*/ 	.byte	0x04, 0x05
        /*002e*/ 	.short	(.L_210 - .L_209)
.L_209:
        /*0030*/ 	.word	0x00000100
        /*0034*/ 	.word	0x00000001
        /*0038*/ 	.word	0x00000001


	//----- nvinfo : EIATTR_CBANK_PARAM_SIZE
	.align		4
.L_210:
        /*003c*/ 	.byte	0x03, 0x19
        /*003e*/ 	.short	0x0438


	//----- nvinfo : EIATTR_PARAM_CBANK
	.align		4
        /*0040*/ 	.byte	0x04, 0x0a
        /*0042*/ 	.short	(.L_212 - .L_211)
	.align		4
.L_211:
        /*0044*/ 	.word	index@(.nv.constant0._ZN7cutlass13device_kernelIN5flash19enable_sm80_to_sm89INS1_16FlashAttnFwdSm80INS1_25CollectiveMainloopFwdSm80ILi8ELi1ELb1EN4cute5tupleIJNS5_1CILi128EEENS7_ILi112EEES8_EEELi128ENS_10bfloat16_tEfNS_4arch4Sm80ELb0ELb0ELb1ELb1ELb1ELb0ELb1ELb1EEENS1_21CollectiveEpilogueFwdINS6_IJS8_S8_S9_EEENS6_IJNS7_ILi1EEESH_SH_EEESB_SD_Li256ELb1ELb1ELb1ELb0EEENS1_36VarlenDynamicPersistentTileSchedulerILi128ELi112ELi256ELi256ELb1ELb1ELb0ELb0ELb1ELb1EEEEEEEEEvNT_6ParamsE)
        /*0048*/ 	.short	0x0210
        /*004a*/ 	.short	0x0438


	//----- nvinfo : EIATTR_SW_WAR
	.align		4
.L_212:
        /*004c*/ 	.byte	0x04, 0x36
        /*004e*/ 	.short	(.L_214 - .L_213)
.L_213:
        /*0050*/ 	.word	0x00000008
.L_214:


//--------------------- .nv.info._ZN7cutlass13device_kernelIN5flash19enable_sm80_to_sm89INS1_16FlashAttnFwdSm80INS1_25CollectiveMainloopFwdSm80ILi8ELi1ELb1EN4cute5tupleIJNS5_1CILi128EEENS7_ILi112EEES8_EEELi128ENS_10bfloat16_tEfNS_4arch4Sm80ELb0ELb0ELb1ELb1ELb1ELb1ELb1ELb1EEENS1_21CollectiveEpilogueFwdINS6_IJS8_S8_S9_EEENS6_IJNS7_ILi1EEESH_SH_EEESB_SD_Li256ELb1ELb1ELb1ELb0EEENS1_36VarlenDynamicPersistentTileSchedulerILi128ELi112ELi256ELi256ELb1ELb1ELb0ELb0ELb1ELb1EEEEEEEEEvNT_6ParamsE --------------------------
	.section	.nv.info._ZN7cutlass13device_kernelIN5flash19enable_sm80_to_sm89INS1_16FlashAttnFwdSm80INS1_25CollectiveMainloopFwdSm80ILi8ELi1ELb1EN4cute5tupleIJNS5_1CILi128EEENS7_ILi112EEES8_EEELi128ENS_10bfloat16_tEfNS_4arch4Sm80ELb0ELb0ELb1ELb1ELb1ELb1ELb1ELb1EEENS1_21CollectiveEpilogueFwdINS6_IJS8_S8_S9_EEENS6_IJNS7_ILi1EEESH_SH_EEESB_SD_Li256ELb1ELb1ELb1ELb0EEENS1_36VarlenDynamicPersistentTileSchedulerILi128ELi112ELi256ELi256ELb1ELb1ELb0ELb0ELb1ELb1EEEEEEEEEvNT_6ParamsE,"",@"SHT_CUDA_INFO"
	.sectionflags	@""
	.align	4


	//----- nvinfo : EIATTR_CUDA_API_VERSION
	.align		4
        /*0000*/ 	.byte	0x04, 0x37
        /*0002*/ 	.short	(.L_216 - .L_215)
.L_215:
        /*0004*/ 	.word	0x00000082


	//----- nvinfo : EIATTR_KPARAM_INFO
	.align		4
.L_216:
        /*0008*/ 	.byte	0x04, 0x17
        /*000a*/ 	.short	(.L_218 - .L_217)
.L_217:
        /*000c*/ 	.word	0x00000000
        /*0010*/ 	.short	0x0000
        /*0012*/ 	.short	0x0000
        /*0014*/ 	.byte	0x00, 0xf0, 0xe1, 0x10


	//----- nvinfo : EIATTR_SPARSE_MMA_MASK
	.align		4
.L_218:
        /*0018*/ 	.byte	0x03, 0x50
        /*001a*/ 	.short	0x0000


	//----- nvinfo : EIATTR_MAXREG_COUNT
	.align		4
        /*001c*/ 	.byte	0x03, 0x1b
        /*001e*/ 	.short	0x00ff


	//----- nvinfo : EIATTR_MERCURY_ISA_VERSION
	.align		4
        /*0020*/ 	.byte	0x03, 0x5f
        /*0022*/ 	.short	0x0101


	//----- nvinfo : EIATTR_EXIT_INSTR_OFFSETS
	.align		4
        /*0024*/ 	.byte	0x04, 0x1c
        /*0026*/ 	.short	(.L_220 - .L_219)


	//   ....[0]....
.L_219:
        /*0028*/ 	.word	0x00000010


	//----- nvinfo : EIATTR_MAX_THREADS
	.align		4
.L_220:
        /*002c*/ 	.byte	0x04, 0x05
        /*002e*/ 	.short	(.L_222 - .L_221)
.L_221:
        /*0030*/ 	.word	0x00000100
        /*0034*/ 	.word	0x00000001
        /*0038*/ 	.word	0x00000001


	//----- nvinfo : EIATTR_CBANK_PARAM_SIZE
	.align		4
.L_222:
        /*003c*/ 	.byte	0x03, 0x19
        /*003e*/ 	.short	0x0438


	//----- nvinfo : EIATTR_PARAM_CBANK
	.align		4
        /*0040*/ 	.byte	0x04, 0x0a
        /*0042*/ 	.short	(.L_224 - .L_223)
	.align		4
.L_223:
        /*0044*/ 	.word	index@(.nv.constant0._ZN7cutlass13device_kernelIN5flash19enable_sm80_to_sm89INS1_16FlashAttnFwdSm80INS1_25CollectiveMainloopFwdSm80ILi8ELi1ELb1EN4cute5tupleIJNS5_1CILi128EEENS7_ILi112EEES8_EEELi128ENS_10bfloat16_tEfNS_4arch4Sm80ELb0ELb0ELb1ELb1ELb1ELb1ELb1ELb1EEENS1_21CollectiveEpilogueFwdINS6_IJS8_S8_S9_EEENS6_IJNS7_ILi1EEESH_SH_EEESB_SD_Li256ELb1ELb1ELb1ELb0EEENS1_36VarlenDynamicPersistentTileSchedulerILi128ELi112ELi256ELi256ELb1ELb1ELb0ELb0ELb1ELb1EEEEEEEEEvNT_6ParamsE)
        /*0048*/ 	.short	0x0210
        /*004a*/ 	.short	0x0438


	//----- nvinfo : EIATTR_SW_WAR
	.align		4
.L_224:
        /*004c*/ 	.byte	0x04, 0x36
        /*004e*/ 	.short	(.L_226 - .L_225)
.L_225:
        /*0050*/ 	.word	0x00000008
.L_226:


//--------------------- .nv.info._ZN7cutlass13device_kernelIN5flash19enable_sm80_to_sm89INS1_16FlashAttnFwdSm80INS1_25CollectiveMainloopFwdSm80ILi4ELi1ELb0EN4cute5tupleIJNS5_1CILi128EEENS7_ILi48EEES8_EEELi128ENS_10bfloat16_tEfNS_4arch4Sm80ELb0ELb1ELb1ELb0ELb1ELb0ELb1ELb1EEENS1_21CollectiveEpilogueFwdINS6_IJS8_S8_S9_EEENS6_IJNS7_ILi1EEESH_SH_EEESB_SD_Li128ELb0ELb1ELb1ELb0EEENS1_19SingleTileSchedulerILb0ELb1ELb1ELi128EEEEEEEEEvNT_6ParamsE --------------------------
	.section	.nv.info._ZN7cutlass13device_kernelIN5flash19enable_sm80_to_sm89INS1_16FlashAttnFwdSm80INS1_25CollectiveMainloopFwdSm80ILi4ELi1ELb0EN4cute5tupleIJNS5_1CILi128EEENS7_ILi48EEES8_EEELi128ENS_10bfloat16_tEfNS_4arch4Sm80ELb0ELb1ELb1ELb0ELb1ELb0ELb1ELb1EEENS1_21CollectiveEpilogueFwdINS6_IJS8_S8_S9_EEENS6_IJNS7_ILi1EEESH_SH_EEESB_SD_Li128ELb0ELb1ELb1ELb0EEENS1_19SingleTileSchedulerILb0ELb1ELb1ELi128EEEEEEEEEvNT_6ParamsE,"",@"SHT_CUDA_INFO"
	.sectionflags	@""
	.align	4


	//----- nvinfo : EIATTR_CUDA_API_VERSION
	.align		4
        /*0000*/ 	.byte	0x04, 0x37
        /*0002*/ 	.short	(.L_228 - .L_227)
.L_227:
        /*0004*/ 	.word	0x00000082


	//----- nvinfo : EIATTR_KPARAM_INFO
	.align		4
.L_228:
        /*0008*/ 	.byte	0x04, 0x17
        /*000a*/ 	.short	(.L_230 - .L_229)
.L_229:
        /*000c*/ 	.word	0x00000000
        /*0010*/ 	.short	0x0000
        /*0012*/ 	.short	0x0000
        /*0014*/ 	.byte	0x00, 0xf0, 0x61, 0x10


	//----- nvinfo : EIATTR_SPARSE_MMA_MASK
	.align		4
.L_230:
        /*0018*/ 	.byte	0x03, 0x50
        /*001a*/ 	.short	0x0000


	//----- nvinfo : EIATTR_MAXREG_COUNT
	.align		4
        /*001c*/ 	.byte	0x03, 0x1b
        /*001e*/ 	.short	0x00ff


	//----- nvinfo : EIATTR_MERCURY_ISA_VERSION
	.align		4
        /*0020*/ 	.byte	0x03, 0x5f
        /*0022*/ 	.short	0x0101


	//----- nvinfo : EIATTR_EXIT_INSTR_OFFSETS
	.align		4
        /*0024*/ 	.byte	0x04, 0x1c
        /*0026*/ 	.short	(.L_232 - .L_231)


	//   ....[0]....
.L_231:
        /*0028*/ 	.word	0x00000010


	//----- nvinfo : EIATTR_MAX_THREADS
	.align		4
.L_232:
        /*002c*/ 	.byte	0x04, 0x05
        /*002e*/ 	.short	(.L_234 - .L_233)
.L_233:
        /*0030*/ 	.word	0x00000080
        /*0034*/ 	.word	0x00000001
        /*0038*/ 	.word	0x00000001


	//----- nvinfo : EIATTR_CBANK_PARAM_SIZE
	.align		4
.L_234:
        /*003c*/ 	.byte	0x03, 0x19
        /*003e*/ 	.short	0x0418


	//----- nvinfo : EIATTR_PARAM_CBANK
	.align		4
        /*0040*/ 	.byte	0x04, 0x0a
        /*0042*/ 	.short	(.L_236 - .L_235)
	.align		4
.L_235:
        /*0044*/ 	.word	index@(.nv.constant0._ZN7cutlass13device_kernelIN5flash19enable_sm80_to_sm89INS1_16FlashAttnFwdSm80INS1_25CollectiveMainloopFwdSm80ILi4ELi1ELb0EN4cute5tupleIJNS5_1CILi128EEENS7_ILi48EEES8_EEELi128ENS_10bfloat16_tEfNS_4arch4Sm80ELb0ELb1ELb1ELb0ELb1ELb0ELb1ELb1EEENS1_21CollectiveEpilogueFwdINS6_IJS8_S8_S9_EEENS6_IJNS7_ILi1EEESH_SH_EEESB_SD_Li128ELb0ELb1ELb1ELb0EEENS1_19SingleTileSchedulerILb0ELb1ELb1ELi128EEEEEEEEEvNT_6ParamsE)
        /*0048*/ 	.short	0x0210
        /*004a*/ 	.short	0x0418


	//----- nvinfo : EIATTR_SW_WAR
	.align		4
.L_236:
        /*004c*/ 	.byte	0x04, 0x36
        /*004e*/ 	.short	(.L_238 - .L_237)
.L_237:
        /*0050*/ 	.word	0x00000008
.L_238:


//--------------------- .nv.info._ZN7cutlass13device_kernelIN5flash19enable_sm80_to_sm89INS1_16FlashAttnFwdSm80INS1_25CollectiveMainloopFwdSm80ILi8ELi1ELb1EN4cute5tupleIJNS5_1CILi128EEENS7_ILi96EEES8_EEELi128ENS_10bfloat16_tEfNS_4arch4Sm80ELb0ELb1ELb1ELb1ELb1ELb0ELb1ELb1EEENS1_21CollectiveEpilogueFwdINS6_IJS8_S8_S9_EEENS6_IJNS7_ILi1EEESH_SH_EEESB_SD_Li256ELb1ELb1ELb1ELb0EEENS1_36VarlenDynamicPersistentTileSchedulerILi128ELi96ELi256ELi256ELb1ELb1ELb0ELb1ELb0ELb1EEEEEEEEEvNT_6ParamsE --------------------------
	.section	.nv.info._ZN7cutlass13device_kernelIN5flash19enable_sm80_to_sm89INS1_16FlashAttnFwdSm80INS1_25CollectiveMainloopFwdSm80ILi8ELi1ELb1EN4cute5tupleIJNS5_1CILi128EEENS7_ILi96EEES8_EEELi128ENS_10bfloat16_tEfNS_4arch4Sm80ELb0ELb1ELb1ELb1ELb1ELb0ELb1ELb1EEENS1_21CollectiveEpilogueFwdINS6_IJS8_S8_S9_EEENS6_IJNS7_ILi1EEESH_SH_EEESB_SD_Li256ELb1ELb1ELb1ELb0EEENS1_36VarlenDynamicPersistentTileSchedulerILi128ELi96ELi256ELi256ELb1ELb1ELb0ELb1ELb0ELb1EEEEEEEEEvNT_6ParamsE,"",@"SHT_CUDA_INFO"
	.sectionflags	@""
	.align	4


	//----- nvinfo : EIATTR_CUDA_API_VERSION
	.align		4
        /*0000*/ 	.byte	0x04, 0x37
        /*0002*/ 	.short	(.L_240 - .L_239)
.L_239:
        /*0004*/ 	.word	0x00000082


	//----- nvinfo : EIATTR_KPARAM_INFO
	.align		4
.L_240:
        /*0008*/ 	.byte	0x04, 0x17
        /*000a*/ 	.short	(.L_242 - .L_241)
.L_241:
        /*000c*/ 	.word	0x00000000
        /*0010*/ 	.short	0x0000
        /*0012*/ 	.short	0x0000
        /*0014*/ 	.byte	0x00, 0xf0, 0xe1, 0x10


	//----- nvinfo : EIATTR_SPARSE_MMA_MASK
	.align		4
.L_242:
        /*0018*/ 	.byte	0x03, 0x50
        /*001a*/ 	.short	0x0000


	//----- nvinfo : EIATTR_MAXREG_COUNT
	.align		4
        /*001c*/ 	.byte	0x03, 0x1b
        /*001e*/ 	.short	0x00ff


	//----- nvinfo : EIATTR_MERCURY_ISA_VERSION
	.align		4
        /*0020*/ 	.byte	0x03, 0x5f
        /*0022*/ 	.short	0x0101


	//----- nvinfo : EIATTR_EXIT_INSTR_OFFSETS
	.align		4
        /*0024*/ 	.byte	0x04, 0x1c
        /*0026*/ 	.short	(.L_244 - .L_243)


	//   ....[0]....
.L_243:
        /*0028*/ 	.word	0x00000010


	//----- nvinfo : EIATTR_MAX_THREADS
	.align		4
.L_244:
        /*002c*/ 	.byte	0x04, 0x05
        /*002e*/ 	.short	(.L_246 - .L_245)
.L_245:
        /*0030*/ 	.word	0x00000100
        /*0034*/ 	.word	0x00000001
        /*0038*/ 	.word	0x00000001


	//----- nvinfo : EIATTR_CBANK_PARAM_SIZE
	.align		4
.L_246:
        /*003c*/ 	.byte	0x03, 0x19
        /*003e*/ 	.short	0x0438


	//----- nvinfo : EIATTR_PARAM_CBANK
	.align		4
        /*0040*/ 	.byte	0x04, 0x0a
        /*0042*/ 	.short	(.L_248 - .L_247)
	.align		4
.L_247:
        /*0044*/ 	.word	index@(.nv.constant0._ZN7cutlass13device_kernelIN5flash19enable_sm80_to_sm89INS1_16FlashAttnFwdSm80INS1_25CollectiveMainloopFwdSm80ILi8ELi1ELb1EN4cute5tupleIJNS5_1CILi128EEENS7_ILi96EEES8_EEELi128ENS_10bfloat16_tEfNS_4arch4Sm80ELb0ELb1ELb1ELb1ELb1ELb0ELb1ELb1EEENS1_21CollectiveEpilogueFwdINS6_IJS8_S8_S9_EEENS6_IJNS7_ILi1EEESH_SH_EEESB_SD_Li256ELb1ELb1ELb1ELb0EEENS1_36VarlenDynamicPersistentTileSchedulerILi128ELi96ELi256ELi256ELb1ELb1ELb0ELb1ELb0ELb1EEEEEEEEEvNT_6ParamsE)
        /*0048*/ 	.short	0x0210
        /*004a*/ 	.short	0x0438


	//----- nvinfo : EIATTR_SW_WAR
	.align		4
.L_248:
        /*004c*/ 	.byte	0x04, 0x36
        /*004e*/ 	.short	(.L_250 - .L_249)
.L_249:
        /*0050*/ 	.word	0x00000008
.L_250:


//--------------------- .nv.info._ZN7cutlass13device_kernelIN5flash19enable_sm80_to_sm89INS1_16FlashAttnFwdSm80INS1_25CollectiveMainloopFwdSm80ILi8ELi1ELb1EN4cute5tupleIJNS5_1CILi128EEENS7_ILi96EEES8_EEELi128ENS_10bfloat16_tEfNS_4arch4Sm80ELb0ELb1ELb1ELb1ELb1ELb1ELb1ELb1EEENS1_21CollectiveEpilogueFwdINS6_IJS8_S8_S9_EEENS6_IJNS7_ILi1EEESH_SH_EEESB_SD_Li256ELb1ELb1ELb1ELb0EEENS1_36VarlenDynamicPersistentTileSchedulerILi128ELi96ELi256ELi256ELb1ELb1ELb0ELb1ELb0ELb1EEEEEEEEEvNT_6ParamsE --------------------------
	.section	.nv.info._ZN7cutlass13device_kernelIN5flash19enable_sm80_to_sm89INS1_16FlashAttnFwdSm80INS1_25CollectiveMainloopFwdSm80ILi8ELi1ELb1EN4cute5tupleIJNS5_1CILi128EEENS7_ILi96EEES8_EEELi128ENS_10bfloat16_tEfNS_4arch4Sm80ELb0ELb1ELb1ELb1ELb1ELb1ELb1ELb1EEENS1_21CollectiveEpilogueFwdINS6_IJS8_S8_S9_EEENS6_IJNS7_ILi1EEESH_SH_EEESB_SD_Li256ELb1ELb1ELb1ELb0EEENS1_36VarlenDynamicPersistentTileSchedulerILi128ELi96ELi256ELi256ELb1ELb1ELb0ELb1ELb0ELb1EEEEEEEEEvNT_6ParamsE,"",@"SHT_CUDA_INFO"
	.sectionflags	@""
	.align	4


	//----- nvinfo : EIATTR_CUDA_API_VERSION
	.align		4
        /*0000*/ 	.byte	0x04, 0x37
        /*0002*/ 	.short	(.L_252 - .L_251)
.L_251:
        /*0004*/ 	.word	0x00000082


	//----- nvinfo : EIATTR_KPARAM_INFO
	.align		4
.L_252:
        /*0008*/ 	.byte	0x04, 0x17
        /*000a*/ 	.short	(.L_254 - .L_253)
.L_253:
        /*000c*/ 	.word	0x00000000
        /*0010*/ 	.short	0x0000
        /*0012*/ 	.short	0x0000
        /*0014*/ 	.byte	0x00, 0xf0, 0xe1, 0x10


	//----- nvinfo : EIATTR_SPARSE_MMA_MASK
	.align		4
.L_254:
        /*0018*/ 	.byte	0x03, 0x50
        /*001a*/ 	.short	0x0000


	//----- nvinfo : EIATTR_MAXREG_COUNT
	.align		4
        /*001c*/ 	.byte	0x03, 0x1b
        /*001e*/ 	.short	0x00ff


	//----- nvinfo : EIATTR_MERCURY_ISA_VERSION
	.align		4
        /*0020*/ 	.byte	0x03, 0x5f
        /*0022*/ 	.short	0x0101


	//----- nvinfo : EIATTR_EXIT_INSTR_OFFSETS
	.align		4
        /*0024*/ 	.byte	0x04, 0x1c
        /*0026*/ 	.short	(.L_256 - .L_255)


	//   ....[0]....
.L_255:
        /*0028*/ 	.word	0x00000010


	//----- nvinfo : EIATTR_MAX_THREADS
	.align		4
.L_256:
        /*002c*/ 	.byte	0x04, 0x05
        /*002e*/ 	.short	(.L_258 - .L_257)
.L_257:
        /*0030*/ 	.word	0x00000100
        /*0034*/ 	.word	0x00000001
        /*0038*/ 	.word	0x00000001


	//----- nvinfo : EIATTR_CBANK_PARAM_SIZE
	.align		4
.L_258:
        /*003c*/ 	.byte	0x03, 0x19
        /*003e*/ 	.short	0x0438


	//----- nvinfo : EIATTR_PARAM_CBANK
	.align		4
        /*0040*/ 	.byte	0x04, 0x0a
        /*0042*/ 	.short	(.L_260 - .L_259)
	.align		4
.L_259:
        /*0044*/ 	.word	index@(.nv.constant0._ZN7cutlass13device_kernelIN5flash19enable_sm80_to_sm89INS1_16FlashAttnFwdSm80INS1_25CollectiveMainloopFwdSm80ILi8ELi1ELb1EN4cute5tupleIJNS5_1CILi128EEENS7_ILi96EEES8_EEELi128ENS_10bfloat16_tEfNS_4arch4Sm80ELb0ELb1ELb1ELb1ELb1ELb1ELb1ELb1EEENS1_21CollectiveEpilogueFwdINS6_IJS8_S8_S9_EEENS6_IJNS7_ILi1EEESH_SH_EEESB_SD_Li256ELb1ELb1ELb1ELb0EEENS1_36VarlenDynamicPersistentTileSchedulerILi128ELi96ELi256ELi256ELb1ELb1ELb0ELb1ELb0ELb1EEEEEEEEEvNT_6ParamsE)
        /*0048*/ 	.short	0x0210
        /*004a*/ 	.short	0x0438


	//----- nvinfo : EIATTR_SW_WAR
	.align		4
.L_260:
        /*004c*/ 	.byte	0x04, 0x36
        /*004e*/ 	.short	(.L_262 - .L_261)
.L_261:
        /*0050*/ 	.word	0x00000008
.L_262:


//--------------------- .nv.info._ZN7cutlass13device_kernelIN5flash19enable_sm80_to_sm89INS1_16FlashAttnFwdSm80INS1_25CollectiveMainloopFwdSm80ILi4ELi1ELb0EN4cute5tupleIJNS5_1CILi128EEENS7_ILi64EEES8_EEELi128ENS_10bfloat16_tEfNS_4arch4Sm80ELb1ELb0ELb1ELb0ELb1ELb0ELb1ELb1EEENS1_21CollectiveEpilogueFwdINS6_IJS8_S8_S9_EEENS6_IJNS7_ILi1EEESH_SH_EEESB_SD_Li128ELb0ELb1ELb1ELb0EEENS1_30DynamicPersistentTileSchedulerILi128ELi128ELb1ELb1ELb0EEEEEEEEEvNT_6ParamsE --------------------------
	.section	.nv.info._ZN7cutlass13device_kernelIN5flash19enable_sm80_to_sm89INS1_16FlashAttnFwdSm80INS1_25CollectiveMainloopFwdSm80ILi4ELi1ELb0EN4cute5tupleIJNS5_1CILi128EEENS7_ILi64EEES8_EEELi128ENS_10bfloat16_tEfNS_4arch4Sm80ELb1ELb0ELb1ELb0ELb1ELb0ELb1ELb1EEENS1_21CollectiveEpilogueFwdINS6_IJS8_S8_S9_EEENS6_IJNS7_ILi1EEESH_SH_EEESB_SD_Li128ELb0ELb1ELb1ELb0EEENS1_30DynamicPersistentTileSchedulerILi128ELi128ELb1ELb1ELb0EEEEEEEEEvNT_6ParamsE,"",@"SHT_CUDA_INFO"
	.sectionflags	@""
	.align	4


	//----- nvinfo : EIATTR_CUDA_API_VERSION
	.align		4
        /*0000*/ 	.byte	0x04, 0x37
        /*0002*/ 	.short	(.L_264 - .L_263)
.L_263:
        /*0004*/ 	.word	0x00000082


	//----- nvinfo : EIATTR_KPARAM_INFO
	.align		4
.L_264:
        /*0008*/ 	.byte	0x04, 0x17
        /*000a*/ 	.short	(.L_266 - .L_265)
.L_265:
        /*000c*/ 	.word	0x00000000
        /*0010*/ 	.short	0x0000
        /*0012*/ 	.short	0x0000
        /*0014*/ 	.byte	0x00, 0xf0, 0xa1, 0x10


	//----- nvinfo : EIATTR_SPARSE_MMA_MASK
	.align		4
.L_266:
        /*0018*/ 	.byte	0x03, 0x50
        /*001a*/ 	.short	0x0000


	//----- nvinfo : EIATTR_MAXREG_COUNT
	.align		4
        /*001c*/ 	.byte	0x03, 0x1b
        /*001e*/ 	.short	0x00ff


	//----- nvinfo : EIATTR_MERCURY_ISA_VERSION
	.align		4
        /*0020*/ 	.byte	0x03, 0x5f
        /*0022*/ 	.short	0x0101


	//----- nvinfo : EIATTR_EXIT_INSTR_OFFSETS
	.align		4
        /*0024*/ 	.byte	0x04, 0x1c
        /*0026*/ 	.short	(.L_268 - .L_267)


	//   ....[0]....
.L_267:
        /*0028*/ 	.word	0x00000010


	//----- nvinfo : EIATTR_MAX_THREADS
	.align		4
.L_268:
        /*002c*/ 	.byte	0x04, 0x05
        /*002e*/ 	.short	(.L_270 - .L_269)
.L_269:
        /*0030*/ 	.word	0x00000080
        /*0034*/ 	.word	0x00000001
        /*0038*/ 	.word	0x00000001


	//----- nvinfo : EIATTR_CBANK_PARAM_SIZE
	.align		4
.L_270:
        /*003c*/ 	.byte	0x03, 0x19
        /*003e*/ 	.short	0x0428


	//----- nvinfo : EIATTR_PARAM_CBANK
	.align		4
        /*0040*/ 	.byte	0x04, 0x0a
        /*0042*/ 	.short	(.L_272 - .L_271)
	.align		4
.L_271:
        /*0044*/ 	.word	index@(.nv.constant0._ZN7cutlass13device_kernelIN5flash19enable_sm80_to_sm89INS1_16FlashAttnFwdSm80INS1_25CollectiveMainloopFwdSm80ILi4ELi1ELb0EN4cute5tupleIJNS5_1CILi128EEENS7_ILi64EEES8_EEELi128ENS_10bfloat16_tEfNS_4arch4Sm80ELb1ELb0ELb1ELb0ELb1ELb0ELb1ELb1EEENS1_21CollectiveEpilogueFwdINS6_IJS8_S8_S9_EEENS6_IJNS7_ILi1EEESH_SH_EEESB_SD_Li128ELb0ELb1ELb1ELb0EEENS1_30DynamicPersistentTileSchedulerILi128ELi128ELb1ELb1ELb0EEEEEEEEEvNT_6ParamsE)
        /*0048*/ 	.short	0x0210
        /*004a*/ 	.short	0x0428


	//----- nvinfo : EIATTR_SW_WAR
	.align		4
.L_272:
        /*004c*/ 	.byte	0x04, 0x36
        /*004e*/ 	.short	(.L_274 - .L_273)
.L_273:
        /*0050*/ 	.word	0x00000008
.L_274:


//--------------------- .nv.info._ZN7cutlass13device_kernelIN5flash19enable_sm80_to_sm89INS1_16FlashAttnFwdSm80INS1_25CollectiveMainloopFwdSm80ILi8ELi1ELb1EN4cute5tupleIJNS5_1CILi128EEENS7_ILi112EEES8_EEELi128ENS_10bfloat16_tEfNS_4arch4Sm80ELb1ELb0ELb1ELb1ELb1ELb0ELb1ELb1EEENS1_21CollectiveEpilogueFwdINS6_IJS8_S8_S9_EEENS6_IJNS7_ILi1EEESH_SH_EEESB_SD_Li256ELb1ELb1ELb1ELb0EEENS1_36VarlenDynamicPersistentTileSchedulerILi128ELi112ELi256ELi256ELb1ELb1ELb0ELb1ELb1ELb1EEEEEEEEEvNT_6ParamsE --------------------------
	.section	.nv.info._ZN7cutlass13device_kernelIN5flash19enable_sm80_to_sm89INS1_16FlashAttnFwdSm80INS1_25CollectiveMainloopFwdSm80ILi8ELi1ELb1EN4cute5tupleIJNS5_1CILi128EEENS7_ILi112EEES8_EEELi128ENS_10bfloat16_tEfNS_4arch4Sm80ELb1ELb0ELb1ELb1ELb1ELb0ELb1ELb1EEENS1_21CollectiveEpilogueFwdINS6_IJS8_S8_S9_EEENS6_IJNS7_ILi1EEESH_SH_EEESB_SD_Li256ELb1ELb1ELb1ELb0EEENS1_36VarlenDynamicPersistentTileSchedulerILi128ELi112ELi256ELi256ELb1ELb1ELb0ELb1ELb1ELb1EEEEEEEEEvNT_6ParamsE,"",@"SHT_CUDA_INFO"
	.sectionflags	@""
	.align	4


	//----- nvinfo : EIATTR_CUDA_API_VERSION
	.align		4
        /*0000*/ 	.byte	0x04, 0x37
        /*0002*/ 	.short	(.L_276 - .L_275)
.L_275:
        /*0004*/ 	.word	0x00000082


	//----- nvinfo : EIATTR_KPARAM_INFO
	.align		4
.L_276:
        /*0008*/ 	.byte	0x04, 0x17
        /*000a*/ 	.short	(.L_278 - .L_277)
.L_277:
        /*000c*/ 	.word	0x00000000
        /*0010*/ 	.short	0x0000
        /*0012*/ 	.short	0x0000
        /*0014*/ 	.byte	0x00, 0xf0, 0xe1, 0x10


	//----- nvinfo : EIATTR_SPARSE_MMA_MASK
	.align		4
.L_278:
        /*0018*/ 	.byte	0x03, 0x50
        /*001a*/ 	.short	0x0000


	//----- nvinfo : EIATTR_MAXREG_COUNT
	.align		4
        /*001c*/ 	.byte	0x03, 0x1b
        /*001e*/ 	.short	0x00ff


	//----- nvinfo : EIATTR_MERCURY_ISA_VERSION
	.align		4
        /*0020*/ 	.byte	0x03, 0x5f
        /*0022*/ 	.short	0x0101


	//----- nvinfo : EIATTR_EXIT_INSTR_OFFSETS
	.align		4
        /*0024*/ 	.byte	0x04, 0x1c
        /*0026*/ 	.short	(.L_280 - .L_279)


	//   ....[0]....
.L_279:
        /*0028*/ 	.word	0x00000010


	//----- nvinfo : EIATTR_MAX_THREADS
	.align		4
.L_280:
        /*002c*/ 	.byte	0x04, 0x05
        /*002e*/ 	.short	(.L_282 - .L_281)
.L_281:
        /*0030*/ 	.word	0x00000100
        /*0034*/ 	.word	0x00000001
        /*0038*/ 	.word	0x00000001


	//----- nvinfo : EIATTR_CBANK_PARAM_SIZE
	.align		4
.L_282:
        /*003c*/ 	.byte	0x03, 0x19
        /*003e*/ 	.short	0x0438


	//----- nvinfo : EIATTR_PARAM_CBANK
	.align		4
        /*0040*/ 	.byte	0x04, 0x0a
        /*0042*/ 	.short	(.L_284 - .L_283)
	.align		4
.L_283:
        /*0044*/ 	.word	index@(.nv.constant0._ZN7cutlass13device_kernelIN5flash19enable_sm80_to_sm89INS1_16FlashAttnFwdSm80INS1_25CollectiveMainloopFwdSm80ILi8ELi1ELb1EN4cute5tupleIJNS5_1CILi128EEENS7_ILi112EEES8_EEELi128ENS_10bfloat16_tEfNS_4arch4Sm80ELb1ELb0ELb1ELb1ELb1ELb0ELb1ELb1EEENS1_21CollectiveEpilogueFwdINS6_IJS8_S8_S9_EEENS6_IJNS7_ILi1EEESH_SH_EEESB_SD_Li256ELb1ELb1ELb1ELb0EEENS1_36VarlenDynamicPersistentTileSchedulerILi128ELi112ELi256ELi256ELb1ELb1ELb0ELb1ELb1ELb1EEEEEEEEEvNT_6ParamsE)
        /*0048*/ 	.short	0x0210
        /*004a*/ 	.short	0x0438


	//----- nvinfo : EIATTR_SW_WAR
	.align		4
.L_284:
        /*004c*/ 	.byte	0x04, 0x36
        /*004e*/ 	.short	(.L_286 - .L_285)
.L_285:
        /*0050*/ 	.word	0x00000008
.L_286:


//--------------------- .nv.info._ZN7cutlass13device_kernelIN5flash19enable_sm80_to_sm89INS1_16FlashAttnFwdSm80INS1_25CollectiveMainloopFwdSm80ILi8ELi1ELb1EN4cute5tupleIJNS5_1CILi128EEENS7_ILi112EEES8_EEELi128ENS_10bfloat16_tEfNS_4arch4Sm80ELb1ELb0ELb1ELb1ELb1ELb1ELb1ELb1EEENS1_21CollectiveEpilogueFwdINS6_IJS8_S8_S9_EEENS6_IJNS7_ILi1EEESH_SH_EEESB_SD_Li256ELb1ELb1ELb1ELb0EEENS1_36VarlenDynamicPersistentTileSchedulerILi128ELi112ELi256ELi256ELb1ELb1ELb0ELb1ELb1ELb1EEEEEEEEEvNT_6ParamsE --------------------------
	.section	.nv.info._ZN7cutlass13device_kernelIN5flash19enable_sm80_to_sm89INS1_16FlashAttnFwdSm80INS1_25CollectiveMainloopFwdSm80ILi8ELi1ELb1EN4cute5tupleIJNS5_1CILi128EEENS7_ILi112EEES8_EEELi128ENS_10bfloat16_tEfNS_4arch4Sm80ELb1ELb0ELb1ELb1ELb1ELb1ELb1ELb1EEENS1_21CollectiveEpilogueFwdINS6_IJS8_S8_S9_EEENS6_IJNS7_ILi1EEESH_SH_EEESB_SD_Li256ELb1ELb1ELb1ELb0EEENS1_36VarlenDynamicPersistentTileSchedulerILi128ELi112ELi256ELi256ELb1ELb1ELb0ELb1ELb1ELb1EEEEEEEEEvNT_6ParamsE,"",@"SHT_CUDA_INFO"
	.sectionflags	@""
	.align	4


	//----- nvinfo : EIATTR_CUDA_API_VERSION
	.align		4
        /*0000*/ 	.byte	0x04, 0x37
        /*0002*/ 	.short	(.L_288 - .L_287)
.L_287:
        /*0004*/ 	.word	0x00000082


	//----- nvinfo : EIATTR_KPARAM_INFO
	.align		4
.L_288:
        /*0008*/ 	.byte	0x04, 0x17
        /*000a*/ 	.short	(.L_290 - .L_289)
.L_289:
        /*000c*/ 	.word	0x00000000
        /*0010*/ 	.short	0x0000
        /*0012*/ 	.short	0x0000
        /*0014*/ 	.byte	0x00, 0xf0, 0xe1, 0x10


	//----- nvinfo : EIATTR_SPARSE_MMA_MASK
	.align		4
.L_290:
        /*0018*/ 	.byte	0x03, 0x50
        /*001a*/ 	.short	0x0000


	//----- nvinfo : EIATTR_MAXREG_COUNT
	.align		4
        /*001c*/ 	.byte	0x03, 0x1b
        /*001e*/ 	.short	0x00ff


	//----- nvinfo : EIATTR_MERCURY_ISA_VERSION
	.align		4
        /*0020*/ 	.byte	0x03, 0x5f
        /*0022*/ 	.short	0x0101


	//----- nvinfo : EIATTR_EXIT_INSTR_OFFSETS
	.align		4
        /*0024*/ 	.byte	0x04, 0x1c
        /*0026*/ 	.short	(.L_292 - .L_291)


	//   ....[0]....
.L_291:
        /*0028*/ 	.word	0x00000010


	//----- nvinfo : EIATTR_MAX_THREADS
	.align		4
.L_292:
        /*002c*/ 	.byte	0x04, 0x05
        /*002e*/ 	.short	(.L_294 - .L_293)
.L_293:
        /*0030*/ 	.word	0x00000100
        /*0034*/ 	.word	0x00000001
        /*0038*/ 	.word	0x00000001


	//----- nvinfo : EIATTR_CBANK_PARAM_SIZE
	.align		4
.L_294:
        /*003c*/ 	.byte	0x03, 0x19
        /*003e*/ 	.short	0x0438


	//----- nvinfo : EIATTR_PARAM_CBANK
	.align		4
        /*0040*/ 	.byte	0x04, 0x0a
        /*0042*/ 	.short	(.L_296 - .L_295)
	.align		4
.L_295:
        /*0044*/ 	.word	index@(.nv.constant0._ZN7cutlass13device_kernelIN5flash19enable_sm80_to_sm89INS1_16FlashAttnFwdSm80INS1_25CollectiveMainloopFwdSm80ILi8ELi1ELb1EN4cute5tupleIJNS5_1CILi128EEENS7_ILi112EEES8_EEELi128ENS_10bfloat16_tEfNS_4arch4Sm80ELb1ELb0ELb1ELb1ELb1ELb1ELb1ELb1EEENS1_21CollectiveEpilogueFwdINS6_IJS8_S8_S9_EEENS6_IJNS7_ILi1EEESH_SH_EEESB_SD_Li256ELb1ELb1ELb1ELb0EEENS1_36VarlenDynamicPersistentTileSchedulerILi128ELi112ELi256ELi256ELb1ELb1ELb0ELb1ELb1ELb1EEEEEEEEEvNT_6ParamsE)
        /*0048*/ 	.short	0x0210
        /*004a*/ 	.short	0x0438


	//----- nvinfo : EIATTR_SW_WAR
	.align		4
.L_296:
        /*004c*/ 	.byte	0x04, 0x36
        /*004e*/ 	.short	(.L_298 - .L_297)
.L_297:
        /*0050*/ 	.word	0x00000008
.L_298:


//--------------------- .nv.info._ZN7cutlass13device_kernelIN5flash19enable_sm80_to_sm89INS1_16FlashAttnFwdSm80INS1_25CollectiveMainloopFwdSm80ILi8ELi1ELb1EN4cute5tupleIJNS5_1CILi128EEES8_S8_EEELi128ENS_10bfloat16_tEfNS_4arch4Sm80ELb0ELb0ELb0ELb0ELb1ELb0ELb1ELb1EEENS1_21CollectiveEpilogueFwdIS9_NS6_IJNS7_ILi1EEESF_SF_EEESA_SC_Li256ELb0ELb1ELb1ELb0EEENS1_19SingleTileSchedulerILb0ELb1ELb1ELi128EEEEEEEEEvNT_6ParamsE --------------------------
	.section	.nv.info._ZN7cutlass13device_kernelIN5flash19enable_sm80_to_sm89INS1_16FlashAttnFwdSm80INS1_25CollectiveMainloopFwdSm80ILi8ELi1ELb1EN4cute5tupleIJNS5_1CILi128EEES8_S8_EEELi128ENS_10bfloat16_tEfNS_4arch4Sm80ELb0ELb0ELb0ELb0ELb1ELb0ELb1ELb1EEENS1_21CollectiveEpilogueFwdIS9_NS6_IJNS7_ILi1EEESF_SF_EEESA_SC_Li256ELb0ELb1ELb1ELb0EEENS1_19SingleTileSchedulerILb0ELb1ELb1ELi128EEEEEEEEEvNT_6ParamsE,"",@"SHT_CUDA_INFO"
	.sectionflags	@""
	.align	4


	//----- nvinfo : EIATTR_CUDA_API_VERSION
	.align		4
        /*0000*/ 	.byte	0x04, 0x37
        /*0002*/ 	.short	(.L_300 - .L_299)
.L_299:
        /*0004*/ 	.word	0x00000082


	//----- nvinfo : EIATTR_KPARAM_INFO
	.align		4
.L_300:
        /*0008*/ 	.byte	0x04, 0x17
        /*000a*/ 	.short	(.L_302 - .L_301)
.L_301:
        /*000c*/ 	.word	0x00000000
        /*0010*/ 	.short	0x0000
        /*0012*/ 	.short	0x0000
        /*0014*/ 	.byte	0x00, 0xf0, 0x61, 0x10


	//----- nvinfo : EIATTR_SPARSE_MMA_MASK
	.align		4
.L_302:
        /*0018*/ 	.byte	0x03, 0x50
        /*001a*/ 	.short	0x0000


	//----- nvinfo : EIATTR_MAXREG_COUNT
	.align		4
        /*001c*/ 	.byte	0x03, 0x1b
        /*001e*/ 	.short	0x00ff


	//----- nvinfo : EIATTR_MERCURY_ISA_VERSION
	.align		4
        /*0020*/ 	.byte	0x03, 0x5f
        /*0022*/ 	.short	0x0101


	//----- nvinfo : EIATTR_EXIT_INSTR_OFFSETS
	.align		4
        /*0024*/ 	.byte	0x04, 0x1c
        /*0026*/ 	.short	(.L_304 - .L_303)


	//   ....[0]....
.L_303:
        /*0028*/ 	.word	0x00000010


	//----- nvinfo : EIATTR_MAX_THREADS
	.align		4
.L_304:
        /*002c*/ 	.byte	0x04, 0x05
        /*002e*/ 	.short	(.L_306 - .L_305)
.L_305:
        /*0030*/ 	.word	0x00000100
        /*0034*/ 	.word	0x00000001
        /*0038*/ 	.word	0x00000001


	//----- nvinfo : EIATTR_CBANK_PARAM_SIZE
	.align		4
.L_306:
        /*003c*/ 	.byte	0x03, 0x19
        /*003e*/ 	.short	0x0418


	//----- nvinfo : EIATTR_PARAM_CBANK
	.align		4
        /*0040*/ 	.byte	0x04, 0x0a
        /*0042*/ 	.short	(.L_308 - .L_307)
	.align		4
.L_307:
        /*0044*/ 	.word	index@(.nv.constant0._ZN7cutlass13device_kernelIN5flash19enable_sm80_to_sm89INS1_16FlashAttnFwdSm80INS1_25CollectiveMainloopFwdSm80ILi8ELi1ELb1EN4cute5tupleIJNS5_1CILi128EEES8_S8_EEELi128ENS_10bfloat16_tEfNS_4arch4Sm80ELb0ELb0ELb0ELb0ELb1ELb0ELb1ELb1EEENS1_21CollectiveEpilogueFwdIS9_NS6_IJNS7_ILi1EEESF_SF_EEESA_SC_Li256ELb0ELb1ELb1ELb0EEENS1_19SingleTileSchedulerILb0ELb1ELb1ELi128EEEEEEEEEvNT_6ParamsE)
        /*0048*/ 	.short	0x0210
        /*004a*/ 	.short	0x0418


	//----- nvinfo : EIATTR_SW_WAR
	.align		4
.L_308:
        /*004c*/ 	.byte	0x04, 0x36
        /*004e*/ 	.short	(.L_310 - .L_309)
.L_309:
        /*0050*/ 	.word	0x00000008
.L_310:


//--------------------- .nv.info._ZN7cutlass13device_kernelIN5flash19enable_sm80_to_sm89INS1_16FlashAttnFwdSm80INS1_25CollectiveMainloopFwdSm80ILi8ELi1ELb1EN4cute5tupleIJNS5_1CILi128EEENS7_ILi96EEES8_EEELi128ENS_10bfloat16_tEfNS_4arch4Sm80ELb0ELb1ELb0ELb0ELb1ELb0ELb1ELb1EEENS1_21CollectiveEpilogueFwdINS6_IJS8_S8_S9_EEENS6_IJNS7_ILi1EEESH_SH_EEESB_SD_Li256ELb0ELb1ELb1ELb0EEENS1_19SingleTileSchedulerILb0ELb1ELb1ELi128EEEEEEEEEvNT_6ParamsE --------------------------
	.section	.nv.info._ZN7cutlass13device_kernelIN5flash19enable_sm80_to_sm89INS1_16FlashAttnFwdSm80INS1_25CollectiveMainloopFwdSm80ILi8ELi1ELb1EN4cute5tupleIJNS5_1CILi128EEENS7_ILi96EEES8_EEELi128ENS_10bfloat16_tEfNS_4arch4Sm80ELb0ELb1ELb0ELb0ELb1ELb0ELb1ELb1EEENS1_21CollectiveEpilogueFwdINS6_IJS8_S8_S9_EEENS6_IJNS7_ILi1EEESH_SH_EEESB_SD_Li256ELb0ELb1ELb1ELb0EEENS1_19SingleTileSchedulerILb0ELb1ELb1ELi128EEEEEEEEEvNT_6ParamsE,"",@"SHT_CUDA_INFO"
	.sectionflags	@""
	.align	4


	//----- nvinfo : EIATTR_CUDA_API_VERSION
	.align		4
        /*0000*/ 	.byte	0x04, 0x37
        /*0002*/ 	.short	(.L_312 - .L_311)
.L_311:
        /*0004*/ 	.word	0x00000082


	//----- nvinfo : EIATTR_KPARAM_INFO
	.align		4
.L_312:
        /*0008*/ 	.byte	0x04, 0x17
        /*000a*/ 	.short	(.L_314 - .L_313)
.L_313:
        /*000c*/ 	.word	0x00000000
        /*0010*/ 	.short	0x0000
        /*0012*/ 	.short	0x0000
        /*0014*/ 	.byte	0x00, 0xf0, 0x61, 0x10


	//----- nvinfo : EIATTR_SPARSE_MMA_MASK
	.align		4
.L_314:
        /*0018*/ 	.byte	0x03, 0x50
        /*001a*/ 	.short	0x0000


	//----- nvinfo : EIATTR_MAXREG_COUNT
	.align		4
        /*001c*/ 	.byte	0x03, 0x1b
        /*001e*/ 	.short	0x00ff


	//----- nvinfo : EIATTR_MERCURY_ISA_VERSION
	.align		4
        /*0020*/ 	.byte	0x03, 0x5f
        /*0022*/ 	.short	0x0101


	//----- nvinfo : EIATTR_EXIT_INSTR_OFFSETS
	.align		4
        /*0024*/ 	.byte	0x04, 0x1c
        /*0026*/ 	.short	(.L_316 - .L_315)


	//   ....[0]....
.L_315:
        /*0028*/ 	.word	0x00000010


	//----- nvinfo : EIATTR_MAX_THREADS
	.align		4
.L_316:
        /*002c*/ 	.byte	0x04, 0x05
        /*002e*/ 	.short	(.L_318 - .L_317)
.L_317:
        /*0030*/ 	.word	0x00000100
        /*0034*/ 	.word	0x00000001
        /*0038*/ 	.word	0x00000001


	//----- nvinfo : EIATTR_CBANK_PARAM_SIZE
	.align		4
.L_318:
        /*003c*/ 	.byte	0x03, 0x19
        /*003e*/ 	.short	0x0418


	//----- nvinfo : EIATTR_PARAM_CBANK
	.align		4
        /*0040*/ 	.byte	0x04, 0x0a
        /*0042*/ 	.short	(.L_320 - .L_319)
	.align		4
.L_319:
        /*0044*/ 	.word	index@(.nv.constant0._ZN7cutlass13device_kernelIN5flash19enable_sm80_to_sm89INS1_16FlashAttnFwdSm80INS1_25CollectiveMainloopFwdSm80ILi8ELi1ELb1EN4cute5tupleIJNS5_1CILi128EEENS7_ILi96EEES8_EEELi128ENS_10bfloat16_tEfNS_4arch4Sm80ELb0ELb1ELb0ELb0ELb1ELb0ELb1ELb1EEENS1_21CollectiveEpilogueFwdINS6_IJS8_S8_S9_EEENS6_IJNS7_ILi1EEESH_SH_EEESB_SD_Li256ELb0ELb1ELb1ELb0EEENS1_19SingleTileSchedulerILb0ELb1ELb1ELi128EEEEEEEEEvNT_6ParamsE)
        /*0048*/ 	.short	0x0210
        /*004a*/ 	.short	0x0418


	//----- nvinfo : EIATTR_SW_WAR
	.align		4
.L_320:
        /*004c*/ 	.byte	0x04, 0x36
        /*004e*/ 	.short	(.L_322 - .L_321)
.L_321:
        /*0050*/ 	.word	0x00000008
.L_322:


//--------------------- .nv.info._ZN7cutlass13device_kernelIN5flash19enable_sm80_to_sm89INS1_16FlashAttnFwdSm80INS1_25CollectiveMainloopFwdSm80ILi8ELi1ELb1EN4cute5tupleIJNS5_1CILi128EEES8_S8_EEELi128ENS_10bfloat16_tEfNS_4arch4Sm80ELb1ELb0ELb0ELb0ELb1ELb0ELb1ELb1EEENS1_21CollectiveEpilogueFwdIS9_NS6_IJNS7_ILi1EEESF_SF_EEESA_SC_Li256ELb0ELb1ELb1ELb0EEENS1_30DynamicPersistentTileSchedulerILi256ELi256ELb1ELb1ELb0EEEEEEEEEvNT_6ParamsE --------------------------
	.section	.nv.info._ZN7cutlass13device_kernelIN5flash19enable_sm80_to_sm89INS1_16FlashAttnFwdSm80INS1_25CollectiveMainloopFwdSm80ILi8ELi1ELb1EN4cute5tupleIJNS5_1CILi128EEES8_S8_EEELi128ENS_10bfloat16_tEfNS_4arch4Sm80ELb1ELb0ELb0ELb0ELb1ELb0ELb1ELb1EEENS1_21CollectiveEpilogueFwdIS9_NS6_IJNS7_ILi1EEESF_SF_EEESA_SC_Li256ELb0ELb1ELb1ELb0EEENS1_30DynamicPersistentTileSchedulerILi256ELi256ELb1ELb1ELb0EEEEEEEEEvNT_6ParamsE,"",@"SHT_CUDA_INFO"
	.sectionflags	@""
	.align	4


	//----- nvinfo : EIATTR_CUDA_API_VERSION
	.align		4
        /*0000*/ 	.byte	0x04, 0x37
        /*0002*/ 	.short	(.L_324 - .L_323)
.L_323:
        /*0004*/ 	.word	0x00000082


	//----- nvinfo : EIATTR_KPARAM_INFO
	.align		4
.L_324:
        /*0008*/ 	.byte	0x04, 0x17
        /*000a*/ 	.short	(.L_326 - .L_325)
.L_325:
        /*000c*/ 	.word	0x00000000
        /*0010*/ 	.short	0x0000
        /*0012*/ 	.short	0x0000
        /*0014*/ 	.byte	0x00, 0xf0, 0xa1, 0x10


	//----- nvinfo : EIATTR_SPARSE_MMA_MASK
	.align		4
.L_326:
        /*0018*/ 	.byte	0x03, 0x50
        /*001a*/ 	.short	0x0000


	//----- nvinfo : EIATTR_MAXREG_COUNT
	.align		4
        /*001c*/ 	.byte	0x03, 0x1b
        /*001e*/ 	.short	0x00ff


	//----- nvinfo : EIATTR_MERCURY_ISA_VERSION
	.align		4
        /*0020*/ 	.byte	0x03, 0x5f
        /*0022*/ 	.short	0x0101


	//----- nvinfo : EIATTR_EXIT_INSTR_OFFSETS
	.align		4
        /*0024*/ 	.byte	0x04, 0x1c
        /*0026*/ 	.short	(.L_328 - .L_327)


	//   ....[0]....
.L_327:
        /*0028*/ 	.word	0x00000010


	//----- nvinfo : EIATTR_MAX_THREADS
	.align		4
.L_328:
        /*002c*/ 	.byte	0x04, 0x05
        /*002e*/ 	.short	(.L_330 - .L_329)
.L_329:
        /*0030*/ 	.word	0x00000100
        /*0034*/ 	.word	0x00000001
        /*0038*/ 	.word	0x00000001


	//----- nvinfo : EIATTR_CBANK_PARAM_SIZE
	.align		4
.L_330:
        /*003c*/ 	.byte	0x03, 0x19
        /*003e*/ 	.short	0x0428


	//----- nvinfo : EIATTR_PARAM_CBANK
	.align		4
        /*0040*/ 	.byte	0x04, 0x0a
        /*0042*/ 	.short	(.L_332 - .L_331)
	.align		4
.L_331:
        /*0044*/ 	.word	index@(.nv.constant0._ZN7cutlass13device_kernelIN5flash19enable_sm80_to_sm89INS1_16FlashAttnFwdSm80INS1_25CollectiveMainloopFwdSm80ILi8ELi1ELb1EN4cute5tupleIJNS5_1CILi128EEES8_S8_EEELi128ENS_10bfloat16_tEfNS_4arch4Sm80ELb1ELb0ELb0ELb0ELb1ELb0ELb1ELb1EEENS1_21CollectiveEpilogueFwdIS9_NS6_IJNS7_ILi1EEESF_SF_EEESA_SC_Li256ELb0ELb1ELb1ELb0EEENS1_30DynamicPersistentTileSchedulerILi256ELi256ELb1ELb1ELb0EEEEEEEEEvNT_6ParamsE)
        /*0048*/ 	.short	0x0210
        /*004a*/ 	.short	0x0428


	//----- nvinfo : EIATTR_SW_WAR
	.align		4
.L_332:
        /*004c*/ 	.byte	0x04, 0x36
        /*004e*/ 	.short	(.L_334 - .L_333)
.L_333:
        /*0050*/ 	.word	0x00000008
.L_334:


//--------------------- .nv.info._ZN7cutlass13device_kernelIN5flash19enable_sm80_to_sm89INS1_16FlashAttnFwdSm80INS1_25CollectiveMainloopFwdSm80ILi4ELi1ELb0EN4cute5tupleIJNS5_1CILi128EEENS7_ILi64EEES8_EEELi128ENS_10bfloat16_tEfNS_4arch4Sm80ELb0ELb0ELb0ELb0ELb1ELb0ELb1ELb1EEENS1_21CollectiveEpilogueFwdINS6_IJS8_S8_S9_EEENS6_IJNS7_ILi1EEESH_SH_EEESB_SD_Li128ELb0ELb1ELb1ELb0EEENS1_19SingleTileSchedulerILb0ELb1ELb1ELi128EEEEEEEEEvNT_6ParamsE --------------------------
	.section	.nv.info._ZN7cutlass13device_kernelIN5flash19enable_sm80_to_sm89INS1_16FlashAttnFwdSm80INS1_25CollectiveMainloopFwdSm80ILi4ELi1ELb0EN4cute5tupleIJNS5_1CILi128EEENS7_ILi64EEES8_EEELi128ENS_10bfloat16_tEfNS_4arch4Sm80ELb0ELb0ELb0ELb0ELb1ELb0ELb1ELb1EEENS1_21CollectiveEpilogueFwdINS6_IJS8_S8_S9_EEENS6_IJNS7_ILi1EEESH_SH_EEESB_SD_Li128ELb0ELb1ELb1ELb0EEENS1_19SingleTileSchedulerILb0ELb1ELb1ELi128EEEEEEEEEvNT_6ParamsE,"",@"SHT_CUDA_INFO"
	.sectionflags	@""
	.align	4


	//----- nvinfo : EIATTR_CUDA_API_VERSION
	.align		4
        /*0000*/ 	.byte	0x04, 0x37
        /*0002*/ 	.short	(.L_336 - .L_335)
.L_335:
        /*0004*/ 	.word	0x00000082


	//----- nvinfo : EIATTR_KPARAM_INFO
	.align		4
.L_336:
        /*0008*/ 	.byte	0x04, 0x17
        /*000a*/ 	.short	(.L_338 - .L_337)
.L_337:
        /*000c*/ 	.word	0x00000000
        /*0010*/ 	.short	0x0000
        /*0012*/ 	.short	0x0000
        /*0014*/ 	.byte	0x00, 0xf0, 0x61, 0x10


	//----- nvinfo : EIATTR_SPARSE_MMA_MASK
	.align		4
.L_338:
        /*0018*/ 	.byte	0x03, 0x50
        /*001a*/ 	.short	0x0000


	//----- nvinfo : EIATTR_MAXREG_COUNT
	.align		4
        /*001c*/ 	.byte	0x03, 0x1b
        /*001e*/ 	.short	0x00ff


	//----- nvinfo : EIATTR_MERCURY_ISA_VERSION
	.align		4
        /*0020*/ 	.byte	0x03, 0x5f
        /*0022*/ 	.short	0x0101


	//----- nvinfo : EIATTR_EXIT_INSTR_OFFSETS
	.align		4
        /*0024*/ 	.byte	0x04, 0x1c
        /*0026*/ 	.short	(.L_340 - .L_339)


	//   ....[0]....
.L_339:
        /*0028*/ 	.word	0x00000010


	//----- nvinfo : EIATTR_MAX_THREADS
	.align		4
.L_340:
        /*002c*/ 	.byte	0x04, 0x05
        /*002e*/ 	.short	(.L_342 - .L_341)
.L_341:
        /*0030*/ 	.word	0x00000080
        /*0034*/ 	.word	0x00000001
        /*0038*/ 	.word	0x00000001


	//----- nvinfo : EIATTR_CBANK_PARAM_SIZE
	.align		4
.L_342:
        /*003c*/ 	.byte	0x03, 0x19
        /*003e*/ 	.short	0x0418


	//----- nvinfo : EIATTR_PARAM_CBANK
	.align		4
        /*0040*/ 	.byte	0x04, 0x0a
        /*0042*/ 	.short	(.L_344 - .L_343)
	.align		4
.L_343:
        /*0044*/ 	.word	index@(.nv.constant0._ZN7cutlass13device_kernelIN5flash19enable_sm80_to_sm89INS1_16FlashAttnFwdSm80INS1_25CollectiveMainloopFwdSm80ILi4ELi1ELb0EN4cute5tupleIJNS5_1CILi128EEENS7_ILi64EEES8_EEELi128ENS_10bfloat16_tEfNS_4arch4Sm80ELb0ELb0ELb0ELb0ELb1ELb0ELb1ELb1EEENS1_21CollectiveEpilogueFwdINS6_IJS8_S8_S9_EEENS6_IJNS7_ILi1EEESH_SH_EEESB_SD_Li128ELb0ELb1ELb1ELb0EEENS1_19SingleTileSchedulerILb0ELb1ELb1ELi128EEEEEEEEEvNT_6ParamsE)
        /*0048*/ 	.short	0x0210
        /*004a*/ 	.short	0x0418


	//----- nvinfo : EIATTR_SW_WAR
	.align		4
.L_344:
        /*004c*/ 	.byte	0x04, 0x36
        /*004e*/ 	.short	(.L_346 - .L_345)
.L_345:
        /*0050*/ 	.word	0x00000008
.L_346:


//--------------------- .nv.info._ZN7cutlass13device_kernelIN5flash19enable_sm80_to_sm89INS1_16FlashAttnFwdSm80INS1_25CollectiveMainloopFwdSm80ILi8ELi1ELb1EN4cute5tupleIJNS5_1CILi128EEENS7_ILi112EEES8_EEELi128ENS_10bfloat16_tEfNS_4arch4Sm80ELb0ELb0ELb0ELb1ELb1ELb0ELb1ELb1EEENS1_21CollectiveEpilogueFwdINS6_IJS8_S8_S9_EEENS6_IJNS7_ILi1EEESH_SH_EEESB_SD_Li256ELb1ELb1ELb1ELb0EEENS1_36VarlenDynamicPersistentTileSchedulerILi128ELi112ELi256ELi256ELb1ELb1ELb0ELb0ELb1ELb1EEEEEEEEEvNT_6ParamsE --------------------------
	.section	.nv.info._ZN7cutlass13device_kernelIN5flash19enable_sm80_to_sm89INS1_16FlashAttnFwdSm80INS1_25CollectiveMainloopFwdSm80ILi8ELi1ELb1EN4cute5tupleIJNS5_1CILi128EEENS7_ILi112EEES8_EEELi128ENS_10bfloat16_tEfNS_4arch4Sm80ELb0ELb0ELb0ELb1ELb1ELb0ELb1ELb1EEENS1_21CollectiveEpilogueFwdINS6_IJS8_S8_S9_EEENS6_IJNS7_ILi1EEESH_SH_EEESB_SD_Li256ELb1ELb1ELb1ELb0EEENS1_36VarlenDynamicPersistentTileSchedulerILi128ELi112ELi256ELi256ELb1ELb1ELb0ELb0ELb1ELb1EEEEEEEEEvNT_6ParamsE,"",@"SHT_CUDA_INFO"
	.sectionflags	@""
	.align	4


	//----- nvinfo : EIATTR_CUDA_API_VERSION
	.align		4
        /*0000*/ 	.byte	0x04, 0x37
        /*0002*/ 	.short	(.L_348 - .L_347)
.L_347:
        /*0004*/ 	.word	0x00000082


	//----- nvinfo : EIATTR_KPARAM_INFO
	.align		4
.L_348:
        /*0008*/ 	.byte	0x04, 0x17
        /*000a*/ 	.short	(.L_350 - .L_349)
.L_349:
        /*000c*/ 	.word	0x00000000
        /*0010*/ 	.short	0x0000
        /*0012*/ 	.short	0x0000
        /*0014*/ 	.byte	0x00, 0xf0, 0xe1, 0x10


	//----- nvinfo : EIATTR_SPARSE_MMA_MASK
	.align		4
.L_350:
        /*0018*/ 	.byte	0x03, 0x50
        /*001a*/ 	.short	0x0000


	//----- nvinfo : EIATTR_MAXREG_COUNT
	.align		4
        /*001c*/ 	.byte	0x03, 0x1b
        /*001e*/ 	.short	0x00ff


	//----- nvinfo : EIATTR_MERCURY_ISA_VERSION
	.align		4
        /*0020*/ 	.byte	0x03, 0x5f
        /*0022*/ 	.short	0x0101


	//----- nvinfo : EIATTR_EXIT_INSTR_OFFSETS
	.align		4
        /*0024*/ 	.byte	0x04, 0x1c
        /*0026*/ 	.short	(.L_352 - .L_351)


	//   ....[0]....
.L_351:
        /*0028*/ 	.word	0x00000010


	//----- nvinfo : EIATTR_MAX_THREADS
	.align		4
.L_352:
        /*002c*/ 	.byte	0x04, 0x05
        /*002e*/ 	.short	(.L_354 - .L_353)
.L_353:
        /*0030*/ 	.word	0x00000100
        /*0034*/ 	.word	0x00000001
        /*0038*/ 	.word	0x00000001


	//----- nvinfo : EIATTR_CBANK_PARAM_SIZE
	.align		4
.L_354:
        /*003c*/ 	.byte	0x03, 0x19
        /*003e*/ 	.short	0x0438


	//----- nvinfo : EIATTR_PARAM_CBANK
	.align		4
        /*0040*/ 	.byte	0x04, 0x0a
        /*0042*/ 	.short	(.L_356 - .L_355)
	.align		4
.L_355:
        /*0044*/ 	.word	index@(.nv.constant0._ZN7cutlass13device_kernelIN5flash19enable_sm80_to_sm89INS1_16FlashAttnFwdSm80INS1_25CollectiveMainloopFwdSm80ILi8ELi1ELb1EN4cute5tupleIJNS5_1CILi128EEENS7_ILi112EEES8_EEELi128ENS_10bfloat16_tEfNS_4arch4Sm80ELb0ELb0ELb0ELb1ELb1ELb0ELb1ELb1EEENS1_21CollectiveEpilogueFwdINS6_IJS8_S8_S9_EEENS6_IJNS7_ILi1EEESH_SH_EEESB_SD_Li256ELb1ELb1ELb1ELb0EEENS1_36VarlenDynamicPersistentTileSchedulerILi128ELi112ELi256ELi256ELb1ELb1ELb0ELb0ELb1ELb1EEEEEEEEEvNT_6ParamsE)
        /*0048*/ 	.short	0x0210
        /*004a*/ 	.short	0x0438


	//----- nvinfo : EIATTR_SW_WAR
	.align		4
.L_356:
        /*004c*/ 	.byte	0x04, 0x36
        /*004e*/ 	.short	(.L_358 - .L_357)
.L_357:
        /*0050*/ 	.word	0x00000008
.L_358:


//--------------------- .nv.info._ZN7cutlass13device_kernelIN5flash19enable_sm80_to_sm89INS1_16FlashAttnFwdSm80INS1_25CollectiveMainloopFwdSm80ILi8ELi1ELb1EN4cute5tupleIJNS5_1CILi128EEENS7_ILi112EEES8_EEELi128ENS_10bfloat16_tEfNS_4arch4Sm80ELb0ELb0ELb0ELb1ELb1ELb1ELb1ELb1EEENS1_21CollectiveEpilogueFwdINS6_IJS8_S8_S9_EEENS6_IJNS7_ILi1EEESH_SH_EEESB_SD_Li256ELb1ELb1ELb1ELb0EEENS1_36VarlenDynamicPersistentTileSchedulerILi128ELi112ELi256ELi256ELb1ELb1ELb0ELb0ELb1ELb1EEEEEEEEEvNT_6ParamsE --------------------------
	.section	.nv.info._ZN7cutlass13device_kernelIN5flash19enable_sm80_to_sm89INS1_16FlashAttnFwdSm80INS1_25CollectiveMainloopFwdSm80ILi8ELi1ELb1EN4cute5tupleIJNS5_1CILi128EEENS7_ILi112EEES8_EEELi128ENS_10bfloat16_tEfNS_4arch4Sm80ELb0ELb0ELb0ELb1ELb1ELb1ELb1ELb1EEENS1_21CollectiveEpilogueFwdINS6_IJS8_S8_S9_EEENS6_IJNS7_ILi1EEESH_SH_EEESB_SD_Li256ELb1ELb1ELb1ELb0EEENS1_36VarlenDynamicPersistentTileSchedulerILi128ELi112ELi256ELi256ELb1ELb1ELb0ELb0ELb1ELb1EEEEEEEEEvNT_6ParamsE,"",@"SHT_CUDA_INFO"
	.sectionflags	@""
	.align	4


	//----- nvinfo : EIATTR_CUDA_API_VERSION
	.align		4
        /*0000*/ 	.byte	0x04, 0x37
        /*0002*/ 	.short	(.L_360 - .L_359)
.L_359:
        /*0004*/ 	.word	0x00000082


	//----- nvinfo : EIATTR_KPARAM_INFO
	.align		4
.L_360:
        /*0008*/ 	.byte	0x04, 0x17
        /*000a*/ 	.short	(.L_362 - .L_361)
.L_361:
        /*000c*/ 	.word	0x00000000
        /*0010*/ 	.short	0x0000
        /*0012*/ 	.short	0x0000
        /*0014*/ 	.byte	0x00, 0xf0, 0xe1, 0x10


	//----- nvinfo : EIATTR_SPARSE_MMA_MASK
	.align		4
.L_362:
        /*0018*/ 	.byte	0x03, 0x50
        /*001a*/ 	.short	0x0000


	//----- nvinfo : EIATTR_MAXREG_COUNT
	.align		4
        /*001c*/ 	.byte	0x03, 0x1b
        /*001e*/ 	.short	0x00ff


	//----- nvinfo : EIATTR_MERCURY_ISA_VERSION
	.align		4
        /*0020*/ 	.byte	0x03, 0x5f
        /*0022*/ 	.short	0x0101


	//----- nvinfo : EIATTR_EXIT_INSTR_OFFSETS
	.align		4
        /*0024*/ 	.byte	0x04, 0x1c
        /*0026*/ 	.short	(.L_364 - .L_363)


	//   ....[0]....
.L_363:
        /*0028*/ 	.word	0x00000010


	//----- nvinfo : EIATTR_MAX_THREADS
	.align		4
.L_364:
        /*002c*/ 	.byte	0x04, 0x05
        /*002e*/ 	.short	(.L_366 - .L_365)
.L_365:
        /*0030*/ 	.word	0x00000100
        /*0034*/ 	.word	0x00000001
        /*0038*/ 	.word	0x00000001


	//----- nvinfo : EIATTR_CBANK_PARAM_SIZE
	.align		4
.L_366:
        /*003c*/ 	.byte	0x03, 0x19
        /*003e*/ 	.short	0x0438


	//----- nvinfo : EIATTR_PARAM_CBANK
	.align		4
        /*0040*/ 	.byte	0x04, 0x0a
        /*0042*/ 	.short	(.L_368 - .L_367)
	.align		4
.L_367:
        /*0044*/ 	.word	index@(.nv.constant0._ZN7cutlass13device_kernelIN5flash19enable_sm80_to_sm89INS1_16FlashAttnFwdSm80INS1_25CollectiveMainloopFwdSm80ILi8ELi1ELb1EN4cute5tupleIJNS5_1CILi128EEENS7_ILi112EEES8_EEELi128ENS_10bfloat16_tEfNS_4arch4Sm80ELb0ELb0ELb0ELb1ELb1ELb1ELb1ELb1EEENS1_21CollectiveEpilogueFwdINS6_IJS8_S8_S9_EEENS6_IJNS7_ILi1EEESH_SH_EEESB_SD_Li256ELb1ELb1ELb1ELb0EEENS1_36VarlenDynamicPersistentTileSchedulerILi128ELi112ELi256ELi256ELb1ELb1ELb0ELb0ELb1ELb1EEEEEEEEEvNT_6ParamsE)
        /*0048*/ 	.short	0x0210
        /*004a*/ 	.short	0x0438


	//----- nvinfo : EIATTR_SW_WAR
	.align		4
.L_368:
        /*004c*/ 	.byte	0x04, 0x36
        /*004e*/ 	.short	(.L_370 - .L_369)
.L_369:
        /*0050*/ 	.word	0x00000008
.L_370:


//--------------------- .nv.info._ZN7cutlass13device_kernelIN5flash19enable_sm80_to_sm89INS1_16FlashAttnFwdSm80INS1_25CollectiveMainloopFwdSm80ILi4ELi1ELb0EN4cute5tupleIJNS5_1CILi128EEENS7_ILi48EEES8_EEELi128ENS_10bfloat16_tEfNS_4arch4Sm80ELb0ELb1ELb0ELb0ELb1ELb0ELb1ELb1EEENS1_21CollectiveEpilogueFwdINS6_IJS8_S8_S9_EEENS6_IJNS7_ILi1EEESH_SH_EEESB_SD_Li128ELb0ELb1ELb1ELb0EEENS1_19SingleTileSchedulerILb0ELb1ELb1ELi128EEEEEEEEEvNT_6ParamsE --------------------------
	.section	.nv.info._ZN7cutlass13device_kernelIN5flash19enable_sm80_to_sm89INS1_16FlashAttnFwdSm80INS1_25CollectiveMainloopFwdSm80ILi4ELi1ELb0EN4cute5tupleIJNS5_1CILi128EEENS7_ILi48EEES8_EEELi128ENS_10bfloat16_tEfNS_4arch4Sm80ELb0ELb1ELb0ELb0ELb1ELb0ELb1ELb1EEENS1_21CollectiveEpilogueFwdINS6_IJS8_S8_S9_EEENS6_IJNS7_ILi1EEESH_SH_EEESB_SD_Li128ELb0ELb1ELb1ELb0EEENS1_19SingleTileSchedulerILb0ELb1ELb1ELi128EEEEEEEEEvNT_6ParamsE,"",@"SHT_CUDA_INFO"
	.sectionflags	@""
	.align	4


	//----- nvinfo : EIATTR_CUDA_API_VERSION
	.align		4
        /*0000*/ 	.byte	0x04, 0x37
        /*0002*/ 	.short	(.L_372 - .L_371)
.L_371:
        /*0004*/ 	.word	0x00000082


	//----- nvinfo : EIATTR_KPARAM_INFO
	.align		4
.L_372:
        /*0008*/ 	.byte	0x04, 0x17
        /*000a*/ 	.short	(.L_374 - .L_373)
.L_373:
        /*000c*/ 	.word	0x00000000
        /*0010*/ 	.short	0x0000
        /*0012*/ 	.short	0x0000
        /*0014*/ 	.byte	0x00, 0xf0, 0x61, 0x10


	//----- nvinfo : EIATTR_SPARSE_MMA_MASK
	.align		4
.L_374:
        /*0018*/ 	.byte	0x03, 0x50
        /*001a*/ 	.short	0x0000


	//----- nvinfo : EIATTR_MAXREG_COUNT
	.align		4
        /*001c*/ 	.byte	0x03, 0x1b
        /*001e*/ 	.short	0x00ff


	//----- nvinfo : EIATTR_MERCURY_ISA_VERSION
	.align		4
        /*0020*/ 	.byte	0x03, 0x5f
        /*0022*/ 	.short	0x0101


	//----- nvinfo : EIATTR_EXIT_INSTR_OFFSETS
	.align		4
        /*0024*/ 	.byte	0x04, 0x1c
        /*0026*/ 	.short	(.L_376 - .L_375)


	//   ....[0]....
.L_375:
        /*0028*/ 	.word	0x00000010


	//----- nvinfo : EIATTR_MAX_THREADS
	.align		4
.L_376:
        /*002c*/ 	.byte	0x04, 0x05
        /*002e*/ 	.short	(.L_378 - .L_377)
.L_377:
        /*0030*/ 	.word	0x00000080
        /*0034*/ 	.word	0x00000001
        /*0038*/ 	.word	0x00000001


	//----- nvinfo : EIATTR_CBANK_PARAM_SIZE
	.align		4
.L_378:
        /*003c*/ 	.byte	0x03, 0x19
        /*003e*/ 	.short	0x0418


	//----- nvinfo : EIATTR_PARAM_CBANK
	.align		4
        /*0040*/ 	.byte	0x04, 0x0a
        /*0042*/ 	.short	(.L_380 - .L_379)
	.align		4
.L_379:
        /*0044*/ 	.word	index@(.nv.constant0._ZN7cutlass13device_kernelIN5flash19enable_sm80_to_sm89INS1_16FlashAttnFwdSm80INS1_25CollectiveMainloopFwdSm80ILi4ELi1ELb0EN4cute5tupleIJNS5_1CILi128EEENS7_ILi48EEES8_EEELi128ENS_10bfloat16_tEfNS_4arch4Sm80ELb0ELb1ELb0ELb0ELb1ELb0ELb1ELb1EEENS1_21CollectiveEpilogueFwdINS6_IJS8_S8_S9_EEENS6_IJNS7_ILi1EEESH_SH_EEESB_SD_Li128ELb0ELb1ELb1ELb0EEENS1_19SingleTileSchedulerILb0ELb1ELb1ELi128EEEEEEEEEvNT_6ParamsE)
        /*0048*/ 	.short	0x0210
        /*004a*/ 	.short	0x0418


	//----- nvinfo : EIATTR_SW_WAR
	.align		4
.L_380:
        /*004c*/ 	.byte	0x04, 0x36
        /*004e*/ 	.short	(.L_382 - .L_381)
.L_381:
        /*0050*/ 	.word	0x00000008
.L_382:


//--------------------- .nv.info._ZN7cutlass13device_kernelIN5flash19enable_sm80_to_sm89INS1_16FlashAttnFwdSm80INS1_25CollectiveMainloopFwdSm80ILi8ELi1ELb1EN4cute5tupleIJNS5_1CILi128EEENS7_ILi96EEES8_EEELi128ENS_10bfloat16_tEfNS_4arch4Sm80ELb0ELb1ELb0ELb1ELb1ELb0ELb1ELb1EEENS1_21CollectiveEpilogueFwdINS6_IJS8_S8_S9_EEENS6_IJNS7_ILi1EEESH_SH_EEESB_SD_Li256ELb1ELb1ELb1ELb0EEENS1_36VarlenDynamicPersistentTileSchedulerILi128ELi96ELi256ELi256ELb1ELb1ELb0ELb1ELb0ELb1EEEEEEEEEvNT_6ParamsE --------------------------
	.section	.nv.info._ZN7cutlass13device_kernelIN5flash19enable_sm80_to_sm89INS1_16FlashAttnFwdSm80INS1_25CollectiveMainloopFwdSm80ILi8ELi1ELb1EN4cute5tupleIJNS5_1CILi128EEENS7_ILi96EEES8_EEELi128ENS_10bfloat16_tEfNS_4arch4Sm80ELb0ELb1ELb0ELb1ELb1ELb0ELb1ELb1EEENS1_21CollectiveEpilogueFwdINS6_IJS8_S8_S9_EEENS6_IJNS7_ILi1EEESH_SH_EEESB_SD_Li256ELb1ELb1ELb1ELb0EEENS1_36VarlenDynamicPersistentTileSchedulerILi128ELi96ELi256ELi256ELb1ELb1ELb0ELb1ELb0ELb1EEEEEEEEEvNT_6ParamsE,"",@"SHT_CUDA_INFO"
	.sectionflags	@""
	.align	4


	//----- nvinfo : EIATTR_CUDA_API_VERSION
	.align		4
        /*0000*/ 	.byte	0x04, 0x37
        /*0002*/ 	.short	(.L_384 - .L_383)
.L_383:
        /*0004*/ 	.word	0x00000082


	//----- nvinfo : EIATTR_KPARAM_INFO
	.align		4
.L_384:
        /*0008*/ 	.byte	0x04, 0x17
        /*000a*/ 	.short	(.L_386 - .L_385)
.L_385:
        /*000c*/ 	.word	0x00000000
        /*0010*/ 	.short	0x0000
        /*0012*/ 	.short	0x0000
        /*0014*/ 	.byte	0x00, 0xf0, 0xe1, 0x10


	//----- nvinfo : EIATTR_SPARSE_MMA_MASK
	.align		4
.L_386:
        /*0018*/ 	.byte	0x03, 0x50
        /*001a*/ 	.short	0x0000


	//----- nvinfo : EIATTR_MAXREG_COUNT
	.align		4
        /*001c*/ 	.byte	0x03, 0x1b
        /*001e*/ 	.short	0x00ff


	//----- nvinfo : EIATTR_MERCURY_ISA_VERSION
	.align		4
        /*0020*/ 	.byte	0x03, 0x5f
        /*0022*/ 	.short	0x0101


	//----- nvinfo : EIATTR_EXIT_INSTR_OFFSETS
	.align		4
        /*0024*/ 	.byte	0x04, 0x1c
        /*0026*/ 	.short	(.L_388 - .L_387)


	//   ....[0]....
.L_387:
        /*0028*/ 	.word	0x00000010


	//----- nvinfo : EIATTR_MAX_THREADS
	.align		4
.L_388:
        /*002c*/ 	.byte	0x04, 0x05
        /*002e*/ 	.short	(.L_390 - .L_389)
.L_389:
        /*0030*/ 	.word	0x00000100
        /*0034*/ 	.word	0x00000001
        /*0038*/ 	.word	0x00000001


	//----- nvinfo : EIATTR_CBANK_PARAM_SIZE
	.align		4
.L_390:
        /*003c*/ 	.byte	0x03, 0x19
        /*003e*/ 	.short	0x0438


	//----- nvinfo : EIATTR_PARAM_CBANK
	.align		4
        /*0040*/ 	.byte	0x04, 0x0a
        /*0042*/ 	.short	(.L_392 - .L_391)
	.align		4
.L_391:
        /*0044*/ 	.word	index@(.nv.constant0._ZN7cutlass13device_kernelIN5flash19enable_sm80_to_sm89INS1_16FlashAttnFwdSm80INS1_25CollectiveMainloopFwdSm80ILi8ELi1ELb1EN4cute5tupleIJNS5_1CILi128EEENS7_ILi96EEES8_EEELi128ENS_10bfloat16_tEfNS_4arch4Sm80ELb0ELb1ELb0ELb1ELb1ELb0ELb1ELb1EEENS1_21CollectiveEpilogueFwdINS6_IJS8_S8_S9_EEENS6_IJNS7_ILi1EEESH_SH_EEESB_SD_Li256ELb1ELb1ELb1ELb0EEENS1_36VarlenDynamicPersistentTileSchedulerILi128ELi96ELi256ELi256ELb1ELb1ELb0ELb1ELb0ELb1EEEEEEEEEvNT_6ParamsE)
        /*0048*/ 	.short	0x0210
        /*004a*/ 	.short	0x0438


	//----- nvinfo : EIATTR_SW_WAR
	.align		4
.L_392:
        /*004c*/ 	.byte	0x04, 0x36
        /*004e*/ 	.short	(.L_394 - .L_393)
.L_393:
        /*0050*/ 	.word	0x00000008
.L_394:


//--------------------- .nv.info._ZN7cutlass13device_kernelIN5flash19enable_sm80_to_sm89INS1_16FlashAttnFwdSm80INS1_25CollectiveMainloopFwdSm80ILi8ELi1ELb1EN4cute5tupleIJNS5_1CILi128EEENS7_ILi96EEES8_EEELi128ENS_10bfloat16_tEfNS_4arch4Sm80ELb0ELb1ELb0ELb1ELb1ELb1ELb1ELb1EEENS1_21CollectiveEpilogueFwdINS6_IJS8_S8_S9_EEENS6_IJNS7_ILi1EEESH_SH_EEESB_SD_Li256ELb1ELb1ELb1ELb0EEENS1_36VarlenDynamicPersistentTileSchedulerILi128ELi96ELi256ELi256ELb1ELb1ELb0ELb1ELb0ELb1EEEEEEEEEvNT_6ParamsE --------------------------
	.section	.nv.info._ZN7cutlass13device_kernelIN5flash19enable_sm80_to_sm89INS1_16FlashAttnFwdSm80INS1_25CollectiveMainloopFwdSm80ILi8ELi1ELb1EN4cute5tupleIJNS5_1CILi128EEENS7_ILi96EEES8_EEELi128ENS_10bfloat16_tEfNS_4arch4Sm80ELb0ELb1ELb0ELb1ELb1ELb1ELb1ELb1EEENS1_21CollectiveEpilogueFwdINS6_IJS8_S8_S9_EEENS6_IJNS7_ILi1EEESH_SH_EEESB_SD_Li256ELb1ELb1ELb1ELb0EEENS1_36VarlenDynamicPersistentTileSchedulerILi128ELi96ELi256ELi256ELb1ELb1ELb0ELb1ELb0ELb1EEEEEEEEEvNT_6ParamsE,"",@"SHT_CUDA_INFO"
	.sectionflags	@""
	.align	4


	//----- nvinfo : EIATTR_CUDA_API_VERSION
	.align		4
        /*0000*/ 	.byte	0x04, 0x37
        /*0002*/ 	.short	(.L_396 - .L_395)
.L_395:
        /*0004*/ 	.word	0x00000082


	//----- nvinfo : EIATTR_KPARAM_INFO
	.align		4
.L_396:
        /*0008*/ 	.byte	0x04, 0x17
        /*000a*/ 	.short	(.L_398 - .L_397)
.L_397:
        /*000c*/ 	.word	0x00000000
        /*0010*/ 	.short	0x0000
        /*0012*/ 	.short	0x0000
        /*0014*/ 	.byte	0x00, 0xf0, 0xe1, 0x10


	//----- nvinfo : EIATTR_SPARSE_MMA_MASK
	.align		4
.L_398:
        /*0018*/ 	.byte	0x03, 0x50
        /*001a*/ 	.short	0x0000


	//----- nvinfo : EIATTR_MAXREG_COUNT
	.align		4
        /*001c*/ 	.byte	0x03, 0x1b
        /*001e*/ 	.short	0x00ff


	//----- nvinfo : EIATTR_MERCURY_ISA_VERSION
	.align		4
        /*0020*/ 	.byte	0x03, 0x5f
        /*0022*/ 	.short	0x0101


	//----- nvinfo : EIATTR_EXIT_INSTR_OFFSETS
	.align		4
        /*0024*/ 	.byte	0x04, 0x1c
        /*0026*/ 	.short	(.L_400 - .L_399)


	//   ....[0]....
.L_399:
        /*0028*/ 	.word	0x00000010


	//----- nvinfo : EIATTR_MAX_THREADS
	.align		4
.L_400:
        /*002c*/ 	.byte	0x04, 0x05
        /*002e*/ 	.short	(.L_402 - .L_401)
.L_401:
        /*0030*/ 	.word	0x00000100
        /*0034*/ 	.word	0x00000001
        /*0038*/ 	.word	0x00000001


	//----- nvinfo : EIATTR_CBANK_PARAM_SIZE
	.align		4
.L_402:
        /*003c*/ 	.byte	0x03, 0x19
        /*003e*/ 	.short	0x0438


	//----- nvinfo : EIATTR_PARAM_CBANK
	.align		4
        /*0040*/ 	.byte	0x04, 0x0a
        /*0042*/ 	.short	(.L_404 - .L_403)
	.align		4
.L_403:
        /*0044*/ 	.word	index@(.nv.constant0._ZN7cutlass13device_kernelIN5flash19enable_sm80_to_sm89INS1_16FlashAttnFwdSm80INS1_25CollectiveMainloopFwdSm80ILi8ELi1ELb1EN4cute5tupleIJNS5_1CILi128EEENS7_ILi96EEES8_EEELi128ENS_10bfloat16_tEfNS_4arch4Sm80ELb0ELb1ELb0ELb1ELb1ELb1ELb1ELb1EEENS1_21CollectiveEpilogueFwdINS6_IJS8_S8_S9_EEENS6_IJNS7_ILi1EEESH_SH_EEESB_SD_Li256ELb1ELb1ELb1ELb0EEENS1_36VarlenDynamicPersistentTileSchedulerILi128ELi96ELi256ELi256ELb1ELb1ELb0ELb1ELb0ELb1EEEEEEEEEvNT_6ParamsE)
        /*0048*/ 	.short	0x0210
        /*004a*/ 	.short	0x0438


	//----- nvinfo : EIATTR_SW_WAR
	.align		4
.L_404:
        /*004c*/ 	.byte	0x04, 0x36
        /*004e*/ 	.short	(.L_406 - .L_405)
.L_405:
        /*0050*/ 	.word	0x00000008
.L_406:


//--------------------- .nv.info._ZN7cutlass13device_kernelIN5flash19enable_sm80_to_sm89INS1_16FlashAttnFwdSm80INS1_25CollectiveMainloopFwdSm80ILi4ELi1ELb0EN4cute5tupleIJNS5_1CILi128EEENS7_ILi64EEES8_EEELi128ENS_10bfloat16_tEfNS_4arch4Sm80ELb1ELb0ELb0ELb0ELb1ELb0ELb1ELb1EEENS1_21CollectiveEpilogueFwdINS6_IJS8_S8_S9_EEENS6_IJNS7_ILi1EEESH_SH_EEESB_SD_Li128ELb0ELb1ELb1ELb0EEENS1_30DynamicPersistentTileSchedulerILi128ELi128ELb1ELb1ELb0EEEEEEEEEvNT_6ParamsE --------------------------
	.section	.nv.info._ZN7cutlass13device_kernelIN5flash19enable_sm80_to_sm89INS1_16FlashAttnFwdSm80INS1_25CollectiveMainloopFwdSm80ILi4ELi1ELb0EN4cute5tupleIJNS5_1CILi128EEENS7_ILi64EEES8_EEELi128ENS_10bfloat16_tEfNS_4arch4Sm80ELb1ELb0ELb0ELb0ELb1ELb0ELb1ELb1EEENS1_21CollectiveEpilogueFwdINS6_IJS8_S8_S9_EEENS6_IJNS7_ILi1EEESH_SH_EEESB_SD_Li128ELb0ELb1ELb1ELb0EEENS1_30DynamicPersistentTileSchedulerILi128ELi128ELb1ELb1ELb0EEEEEEEEEvNT_6ParamsE,"",@"SHT_CUDA_INFO"
	.sectionflags	@""
	.align	4


	//----- nvinfo : EIATTR_CUDA_API_VERSION
	.align		4
        /*0000*/ 	.byte	0x04, 0x37
        /*0002*/ 	.short	(.L_408 - .L_407)
.L_407:
        /*0004*/ 	.word	0x00000082


	//----- nvinfo : EIATTR_KPARAM_INFO
	.align		4
.L_408:
        /*0008*/ 	.byte	0x04, 0x17
        /*000a*/ 	.short	(.L_410 - .L_409)
.L_409:
        /*000c*/ 	.word	0x00000000
        /*0010*/ 	.short	0x0000
        /*0012*/ 	.short	0x0000
        /*0014*/ 	.byte	0x00, 0xf0, 0xa1, 0x10


	//----- nvinfo : EIATTR_SPARSE_MMA_MASK
	.align		4
.L_410:
        /*0018*/ 	.byte	0x03, 0x50
        /*001a*/ 	.short	0x0000


	//----- nvinfo : EIATTR_MAXREG_COUNT
	.align		4
        /*001c*/ 	.byte	0x03, 0x1b
        /*001e*/ 	.short	0x00ff


	//----- nvinfo : EIATTR_MERCURY_ISA_VERSION
	.align		4
        /*0020*/ 	.byte	0x03, 0x5f
        /*0022*/ 	.short	0x0101


	//----- nvinfo : EIATTR_EXIT_INSTR_OFFSETS
	.align		4
        /*0024*/ 	.byte	0x04, 0x1c
        /*0026*/ 	.short	(.L_412 - .L_411)


	//   ....[0]....
.L_411:
        /*0028*/ 	.word	0x00000010


	//----- nvinfo : EIATTR_MAX_THREADS
	.align		4
.L_412:
        /*002c*/ 	.byte	0x04, 0x05
        /*002e*/ 	.short	(.L_414 - .L_413)
.L_413:
        /*0030*/ 	.word	0x00000080
        /*0034*/ 	.word	0x00000001
        /*0038*/ 	.word	0x00000001


	//----- nvinfo : EIATTR_CBANK_PARAM_SIZE
	.align		4
.L_414:
        /*003c*/ 	.byte	0x03, 0x19
        /*003e*/ 	.short	0x0428


	//----- nvinfo : EIATTR_PARAM_CBANK
	.align		4
        /*0040*/ 	.byte	0x04, 0x0a
        /*0042*/ 	.short	(.L_416 - .L_415)
	.align		4
.L_415:
        /*0044*/ 	.word	index@(.nv.constant0._ZN7cutlass13device_kernelIN5flash19enable_sm80_to_sm89INS1_16FlashAttnFwdSm80INS1_25CollectiveMainloopFwdSm80ILi4ELi1ELb0EN4cute5tupleIJNS5_1CILi128EEENS7_ILi64EEES8_EEELi128ENS_10bfloat16_tEfNS_4arch4Sm80ELb1ELb0ELb0ELb0ELb1ELb0ELb1ELb1EEENS1_21CollectiveEpilogueFwdINS6_IJS8_S8_S9_EEENS6_IJNS7_ILi1EEESH_SH_EEESB_SD_Li128ELb0ELb1ELb1ELb0EEENS1_30DynamicPersistentTileSchedulerILi128ELi128ELb1ELb1ELb0EEEEEEEEEvNT_6ParamsE)
        /*0048*/ 	.short	0x0210
        /*004a*/ 	.short	0x0428


	//----- nvinfo : EIATTR_SW_WAR
	.align		4
.L_416:
        /*004c*/ 	.byte	0x04, 0x36
        /*004e*/ 	.short	(.L_418 - .L_417)
.L_417:
        /*0050*/ 	.word	0x00000008
.L_418:


//--------------------- .nv.info._ZN7cutlass13device_kernelIN5flash19enable_sm80_to_sm89INS1_16FlashAttnFwdSm80INS1_25CollectiveMainloopFwdSm80ILi8ELi1ELb1EN4cute5tupleIJNS5_1CILi128EEENS7_ILi112EEES8_EEELi128ENS_10bfloat16_tEfNS_4arch4Sm80ELb1ELb0ELb0ELb1ELb1ELb0ELb1ELb1EEENS1_21CollectiveEpilogueFwdINS6_IJS8_S8_S9_EEENS6_IJNS7_ILi1EEESH_SH_EEESB_SD_Li256ELb1ELb1ELb1ELb0EEENS1_36VarlenDynamicPersistentTileSchedulerILi128ELi112ELi256ELi256ELb1ELb1ELb0ELb1ELb1ELb1EEEEEEEEEvNT_6ParamsE --------------------------
	.section	.nv.info._ZN7cutlass13device_kernelIN5flash19enable_sm80_to_sm89INS1_16FlashAttnFwdSm80INS1_25CollectiveMainloopFwdSm80ILi8ELi1ELb1EN4cute5tupleIJNS5_1CILi128EEENS7_ILi112EEES8_EEELi128ENS_10bfloat16_tEfNS_4arch4Sm80ELb1ELb0ELb0ELb1ELb1ELb0ELb1ELb1EEENS1_21CollectiveEpilogueFwdINS6_IJS8_S8_S9_EEENS6_IJNS7_ILi1EEESH_SH_EEESB_SD_Li256ELb1ELb1ELb1ELb0EEENS1_36VarlenDynamicPersistentTileSchedulerILi128ELi112ELi256ELi256ELb1ELb1ELb0ELb1ELb1ELb1EEEEEEEEEvNT_6ParamsE,"",@"SHT_CUDA_INFO"
	.sectionflags	@""
	.align	4


	//----- nvinfo : EIATTR_CUDA_API_VERSION
	.align		4
        /*0000*/ 	.byte	0x04, 0x37
        /*0002*/ 	.short	(.L_420 - .L_419)
.L_419:
        /*0004*/ 	.word	0x00000082


	//----- nvinfo : EIATTR_KPARAM_INFO
	.align		4
.L_420:
        /*0008*/ 	.byte	0x04, 0x17
        /*000a*/ 	.short	(.L_422 - .L_421)
.L_421:
        /*000c*/ 	.word	0x00000000
        /*0010*/ 	.short	0x0000
        /*0012*/ 	.short	0x0000
        /*0014*/ 	.byte	0x00, 0xf0, 0xe1, 0x10


	//----- nvinfo : EIATTR_SPARSE_MMA_MASK
	.align		4
.L_422:
        /*0018*/ 	.byte	0x03, 0x50
        /*001a*/ 	.short	0x0000


	//----- nvinfo : EIATTR_MAXREG_COUNT
	.align		4
        /*001c*/ 	.byte	0x03, 0x1b
        /*001e*/ 	.short	0x00ff


	//----- nvinfo : EIATTR_MERCURY_ISA_VERSION
	.align		4
        /*0020*/ 	.byte	0x03, 0x5f
        /*0022*/ 	.short	0x0101


	//----- nvinfo : EIATTR_EXIT_INSTR_OFFSETS
	.align		4
        /*0024*/ 	.byte	0x04, 0x1c
        /*0026*/ 	.short	(.L_424 - .L_423)


	//   ....[0]....
.L_423:
        /*0028*/ 	.word	0x00000010


	//----- nvinfo : EIATTR_MAX_THREADS
	.align		4
.L_424:
        /*002c*/ 	.byte	0x04, 0x05
        /*002e*/ 	.short	(.L_426 - .L_425)
.L_425:
        /*0030*/ 	.word	0x00000100
        /*0034*/ 	.word	0x00000001
        /*0038*/ 	.word	0x00000001


	//----- nvinfo : EIATTR_CBANK_PARAM_SIZE
	.align		4
.L_426:
        /*003c*/ 	.byte	0x03, 0x19
        /*003e*/ 	.short	0x0438


	//----- nvinfo : EIATTR_PARAM_CBANK
	.align		4
        /*0040*/ 	.byte	0x04, 0x0a
        /*0042*/ 	.short	(.L_428 - .L_427)
	.align		4
.L_427:
        /*0044*/ 	.word	index@(.nv.constant0._ZN7cutlass13device_kernelIN5flash19enable_sm80_to_sm89INS1_16FlashAttnFwdSm80INS1_25CollectiveMainloopFwdSm80ILi8ELi1ELb1EN4cute5tupleIJNS5_1CILi128EEENS7_ILi112EEES8_EEELi128ENS_10bfloat16_tEfNS_4arch4Sm80ELb1ELb0ELb0ELb1ELb1ELb0ELb1ELb1EEENS1_21CollectiveEpilogueFwdINS6_IJS8_S8_S9_EEENS6_IJNS7_ILi1EEESH_SH_EEESB_SD_Li256ELb1ELb1ELb1ELb0EEENS1_36VarlenDynamicPersistentTileSchedulerILi128ELi112ELi256ELi256ELb1ELb1ELb0ELb1ELb1ELb1EEEEEEEEEvNT_6ParamsE)
        /*0048*/ 	.short	0x0210
        /*004a*/ 	.short	0x0438


	//----- nvinfo : EIATTR_SW_WAR
	.align		4
.L_428:
        /*004c*/ 	.byte	0x04, 0x36
        /*004e*/ 	.short	(.L_430 - .L_429)
.L_429:
        /*0050*/ 	.word	0x00000008
.L_430:


//--------------------- .nv.info._ZN7cutlass13device_kernelIN5flash19enable_sm80_to_sm89INS1_16FlashAttnFwdSm80INS1_25CollectiveMainloopFwdSm80ILi8ELi1ELb1EN4cute5tupleIJNS5_1CILi128EEENS7_ILi112EEES8_EEELi128ENS_10bfloat16_tEfNS_4arch4Sm80ELb1ELb0ELb0ELb1ELb1ELb1ELb1ELb1EEENS1_21CollectiveEpilogueFwdINS6_IJS8_S8_S9_EEENS6_IJNS7_ILi1EEESH_SH_EEESB_SD_Li256ELb1ELb1ELb1ELb0EEENS1_36VarlenDynamicPersistentTileSchedulerILi128ELi112ELi256ELi256ELb1ELb1ELb0ELb1ELb1ELb1EEEEEEEEEvNT_6ParamsE --------------------------
	.section	.nv.info._ZN7cutlass13device_kernelIN5flash19enable_sm80_to_sm89INS1_16FlashAttnFwdSm80INS1_25CollectiveMainloopFwdSm80ILi8ELi1ELb1EN4cute5tupleIJNS5_1CILi128EEENS7_ILi112EEES8_EEELi128ENS_10bfloat16_tEfNS_4arch4Sm80ELb1ELb0ELb0ELb1ELb1ELb1ELb1ELb1EEENS1_21CollectiveEpilogueFwdINS6_IJS8_S8_S9_EEENS6_IJNS7_ILi1EEESH_SH_EEESB_SD_Li256ELb1ELb1ELb1ELb0EEENS1_36VarlenDynamicPersistentTileSchedulerILi128ELi112ELi256ELi256ELb1ELb1ELb0ELb1ELb1ELb1EEEEEEEEEvNT_6ParamsE,"",@"SHT_CUDA_INFO"
	.sectionflags	@""
	.align	4


	//----- nvinfo : EIATTR_CUDA_API_VERSION
	.align		4
        /*0000*/ 	.byte	0x04, 0x37
        /*0002*/ 	.short	(.L_432 - .L_431)
.L_431:
        /*0004*/ 	.word	0x00000082


	//----- nvinfo : EIATTR_KPARAM_INFO
	.align		4
.L_432:
        /*0008*/ 	.byte	0x04, 0x17
        /*000a*/ 	.short	(.L_434 - .L_433)
.L_433:
        /*000c*/ 	.word	0x00000000
        /*0010*/ 	.short	0x0000
        /*0012*/ 	.short	0x0000
        /*0014*/ 	.byte	0x00, 0xf0, 0xe1, 0x10


	//----- nvinfo : EIATTR_SPARSE_MMA_MASK
	.align		4
.L_434:
        /*0018*/ 	.byte	0x03, 0x50
        /*001a*/ 	.short	0x0000


	//----- nvinfo : EIATTR_MAXREG_COUNT
	.align		4
        /*001c*/ 	.byte	0x03, 0x1b
        /*001e*/ 	.short	0x00ff


	//----- nvinfo : EIATTR_MERCURY_ISA_VERSION
	.align		4
        /*0020*/ 	.byte	0x03, 0x5f
        /*0022*/ 	.short	0x0101


	//----- nvinfo : EIATTR_EXIT_INSTR_OFFSETS
	.align		4
        /*0024*/ 	.byte	0x04, 0x1c
        /*0026*/ 	.short	(.L_436 - .L_435)


	//   ....[0]....
.L_435:
        /*0028*/ 	.word	0x00000010


	//----- nvinfo : EIATTR_MAX_THREADS
	.align		4
.L_436:
        /*002c*/ 	.byte	0x04, 0x05
        /*002e*/ 	.short	(.L_438 - .L_437)
.L_437:
        /*0030*/ 	.word	0x00000100
        /*0034*/ 	.word	0x00000001
        /*0038*/ 	.word	0x00000001


	//----- nvinfo : EIATTR_CBANK_PARAM_SIZE
	.align		4
.L_438:
        /*003c*/ 	.byte	0x03, 0x19
        /*003e*/ 	.short	0x0438


	//----- nvinfo : EIATTR_PARAM_CBANK
	.align		4
        /*0040*/ 	.byte	0x04, 0x0a
        /*0042*/ 	.short	(.L_440 - .L_439)
	.align		4
.L_439:
        /*0044*/ 	.word	index@(.nv.constant0._ZN7cutlass13device_kernelIN5flash19enable_sm80_to_sm89INS1_16FlashAttnFwdSm80INS1_25CollectiveMainloopFwdSm80ILi8ELi1ELb1EN4cute5tupleIJNS5_1CILi128EEENS7_ILi112EEES8_EEELi128ENS_10bfloat16_tEfNS_4arch4Sm80ELb1ELb0ELb0ELb1ELb1ELb1ELb1ELb1EEENS1_21CollectiveEpilogueFwdINS6_IJS8_S8_S9_EEENS6_IJNS7_ILi1EEESH_SH_EEESB_SD_Li256ELb1ELb1ELb1ELb0EEENS1_36VarlenDynamicPersistentTileSchedulerILi128ELi112ELi256ELi256ELb1ELb1ELb0ELb1ELb1ELb1EEEEEEEEEvNT_6ParamsE)
        /*0048*/ 	.short	0x0210
        /*004a*/ 	.short	0x0438


	//----- nvinfo : EIATTR_SW_WAR
	.align		4
.L_440:
        /*004c*/ 	.byte	0x04, 0x36
        /*004e*/ 	.short	(.L_442 - .L_441)
.L_441:
        /*0050*/ 	.word	0x00000008
.L_442:


//--------------------- .nv.callgraph             --------------------------
	.section	.nv.callgraph,"",@"SHT_CUDA_CALLGRAPH"
	.align	4
	.sectionentsize	8
	.align		4
        /*0000*/ 	.word	0x00000000
	.align		4
        /*0004*/ 	.word	0xffffffff
	.align		4
        /*0008*/ 	.word	0x00000000
	.align		4
        /*000c*/ 	.word	0xfffffffe
	.align		4
        /*0010*/ 	.word	0x00000000
	.align		4
        /*0014*/ 	.word	0xfffffffd
	.align		4
        /*0018*/ 	.word	0x00000000
	.align		4
        /*001c*/ 	.word	0xfffffffc


//--------------------- .nv.constant4             --------------------------
	.section	.nv.constant4,"a",@progbits
	.align	8
	.align		8
.nv.constant4:
        /*0000*/ 	.dword	_ZN89_INTERNAL_a6ef3756_53_flash_fwd_hdim128_bf16_paged_split_softcapall_sm80_cu_f3e6f9ee_28464cuda3std3__45__cpo5beginE
	.align		8
        /*0008*/ 	.dword	_ZN89_INTERNAL_a6ef3756_53_flash_fwd_hdim128_bf16_paged_split_softcapall_sm80_cu_f3e6f9ee_28464cuda3std3__45__cpo3endE
	.align		8
        /*0010*/ 	.dword	_ZN89_INTERNAL_a6ef3756_53_flash_fwd_hdim128_bf16_paged_split_softcapall_sm80_cu_f3e6f9ee_28464cuda3std3__45__cpo6cbeginE
	.align		8
        /*0018*/ 	.dword	_ZN89_INTERNAL_a6ef3756_53_flash_fwd_hdim128_bf16_paged_split_softcapall_sm80_cu_f3e6f9ee_28464cuda3std3__45__cpo4cendE
	.align		8
        /*0020*/ 	.dword	_ZN89_INTERNAL_a6ef3756_53_flash_fwd_hdim128_bf16_paged_split_softcapall_sm80_cu_f3e6f9ee_28464cuda3std3__491_GLOBAL__N__a6ef3756_53_flash_fwd_hdim128_bf16_paged_split_softcapall_sm80_cu_f3e6f9ee_28466ignoreE
	.align		8
        /*0028*/ 	.dword	_ZN89_INTERNAL_a6ef3756_53_flash_fwd_hdim128_bf16_paged_split_softcapall_sm80_cu_f3e6f9ee_28464cuda3std3__419piecewise_constructE
	.align		8
        /*0030*/ 	.dword	_ZN89_INTERNAL_a6ef3756_53_flash_fwd_hdim128_bf16_paged_split_softcapall_sm80_cu_f3e6f9ee_28464cuda3std3__48in_placeE
	.align		8
        /*0038*/ 	.dword	_ZN89_INTERNAL_a6ef3756_53_flash_fwd_hdim128_bf16_paged_split_softcapall_sm80_cu_f3e6f9ee_28464cuda3std6ranges3__45__cpo4swapE
	.align		8
        /*0040*/ 	.dword	_ZN89_INTERNAL_a6ef3756_53_flash_fwd_hdim128_bf16_paged_split_softcapall_sm80_cu_f3e6f9ee_28464cuda3std6ranges3__45__cpo9iter_moveE
	.align		8
        /*0048*/ 	.dword	_ZN89_INTERNAL_a6ef3756_53_flash_fwd_hdim128_bf16_paged_split_softcapall_sm80_cu_f3e6f9ee_28464cute7productE
	.align		8
        /*0050*/ 	.dword	_ZN89_INTERNAL_a6ef3756_53_flash_fwd_hdim128_bf16_paged_split_softcapall_sm80_cu_f3e6f9ee_28464cute1_E


//--------------------- .text._ZN7cutlass13device_kernelIN5flash19enable_sm80_to_sm89INS1_16FlashAttnFwdSm80INS1_25CollectiveMainloopFwdSm80ILi8ELi1ELb1EN4cute5tupleIJNS5_1CILi128EEES8_S8_EEELi128ENS_10bfloat16_tEfNS_4arch4Sm80ELb0ELb0ELb1ELb0ELb1ELb0ELb1ELb1EEENS1_21CollectiveEpilogueFwdIS9_NS6_IJNS7_ILi1EEESF_SF_EEESA_SC_Li256ELb0ELb1ELb1ELb0EEENS1_19SingleTileSchedulerILb0ELb1ELb1ELi128EEEEEEEEEvNT_6ParamsE --------------------------
	.section	.text._ZN7cutlass13device_kernelIN5flash19enable_sm80_to_sm89INS1_16FlashAttnFwdSm80INS1_25CollectiveMainloopFwdSm80ILi8ELi1ELb1EN4cute5tupleIJNS5_1CILi128EEES8_S8_EEELi128ENS_10bfloat16_tEfNS_4arch4Sm80ELb0ELb0ELb1ELb0ELb1ELb0ELb1ELb1EEENS1_21CollectiveEpilogueFwdIS9_NS6_IJNS7_ILi1EEESF_SF_EEESA_SC_Li256ELb0ELb1ELb1ELb0EEENS1_19SingleTileSchedulerILb0ELb1ELb1ELi128EEEEEEEEEvNT_6ParamsE,"ax",@progbits
	.align	128
.text._ZN7cutlass13device_kernelIN5flash19enable_sm80_to_sm89INS1_16FlashAttnFwdSm80INS1_25CollectiveMainloopFwdSm80ILi8ELi1ELb1EN4cute5tupleIJNS5_1CILi128EEES8_S8_EEELi128ENS_10bfloat16_tEfNS_4arch4Sm80ELb0ELb0ELb1ELb0ELb1ELb0ELb1ELb1EEENS1_21CollectiveEpilogueFwdIS9_NS6_IJNS7_ILi1EEESF_SF_EEESA_SC_Li256ELb0ELb1ELb1ELb0EEENS1_19SingleTileSchedulerILb0ELb1ELb1ELi128EEEEEEEEEvNT_6ParamsE:
        .type           _ZN7cutlass13device_kernelIN5flash19enable_sm80_to_sm89INS1_16FlashAttnFwdSm80INS1_25CollectiveMainloopFwdSm80ILi8ELi1ELb1EN4cute5tupleIJNS5_1CILi128EEES8_S8_EEELi128ENS_10bfloat16_tEfNS_4arch4Sm80ELb0ELb0ELb1ELb0ELb1ELb0ELb1ELb1EEENS1_21CollectiveEpilogueFwdIS9_NS6_IJNS7_ILi1EEESF_SF_EEESA_SC_Li256ELb0ELb1ELb1ELb0EEENS1_19SingleTileSchedulerILb0ELb1ELb1ELi128EEEEEEEEEvNT_6ParamsE,@function
        .size           _ZN7cutlass13device_kernelIN5flash19enable_sm80_to_sm89INS1_16FlashAttnFwdSm80INS1_25CollectiveMainloopFwdSm80ILi8ELi1ELb1EN4cute5tupleIJNS5_1CILi128EEES8_S8_EEELi128ENS_10bfloat16_tEfNS_4arch4Sm80ELb0ELb0ELb1ELb0ELb1ELb0ELb1ELb1EEENS1_21CollectiveEpilogueFwdIS9_NS6_IJNS7_ILi1EEESF_SF_EEESA_SC_Li256ELb0ELb1ELb1ELb0EEENS1_19SingleTileSchedulerILb0ELb1ELb1ELi128EEEEEEEEEvNT_6ParamsE,(.L_x_24 - _ZN7cutlass13device_kernelIN5flash19enable_sm80_to_sm89INS1_16FlashAttnFwdSm80INS1_25CollectiveMainloopFwdSm80ILi8ELi1ELb1EN4cute5tupleIJNS5_1CILi128EEES8_S8_EEELi128ENS_10bfloat16_tEfNS_4arch4Sm80ELb0ELb0ELb1ELb0ELb1ELb0ELb1ELb1EEENS1_21CollectiveEpilogueFwdIS9_NS6_IJNS7_ILi1EEESF_SF_EEESA_SC_Li256ELb0ELb1ELb1ELb0EEENS1_19SingleTileSchedulerILb0ELb1ELb1ELi128EEEEEEEEEvNT_6ParamsE)
        .other          _ZN7cutlass13device_kernelIN5flash19enable_sm80_to_sm89INS1_16FlashAttnFwdSm80INS1_25CollectiveMainloopFwdSm80ILi8ELi1ELb1EN4cute5tupleIJNS5_1CILi128EEES8_S8_EEELi128ENS_10bfloat16_tEfNS_4arch4Sm80ELb0ELb0ELb1ELb0ELb1ELb0ELb1ELb1EEENS1_21CollectiveEpilogueFwdIS9_NS6_IJNS7_ILi1EEESF_SF_EEESA_SC_Li256ELb0ELb1ELb1ELb0EEENS1_19SingleTileSchedulerILb0ELb1ELb1ELi128EEEEEEEEEvNT_6ParamsE,@"STO_CUDA_ENTRY STV_DEFAULT"
_ZN7cutlass13device_kernelIN5flash19enable_sm80_to_sm89INS1_16FlashAttnFwdSm80INS1_25CollectiveMainloopFwdSm80ILi8ELi1ELb1EN4cute5tupleIJNS5_1CILi128EEES8_S8_EEELi128ENS_10bfloat16_tEfNS_4arch4Sm80ELb0ELb0ELb1ELb0ELb1ELb0ELb1ELb1EEENS1_21CollectiveEpilogueFwdIS9_NS6_IJNS7_ILi1EEESF_SF_EEESA_SC_Li256ELb0ELb1ELb1ELb0EEENS1_19SingleTileSchedulerILb0ELb1ELb1ELi128EEEEEEEEEvNT_6ParamsE:
[----:B------:R-:W-:Y:S01]  /*0000*/  LDC R1, c[0x0][0x28] ;  /* 0x00000a00ff017b82 */ /* 0x000fe20000000800 */
[----:B------:R-:W-:Y:S05]  /*0010*/  EXIT ;  /* 0x000000000000794d */ /* 0x000fea0003800000 */
.L_x_0:
[----:B------:R-:W-:-:S00]  /*0020*/  BRA `(.L_x_0) ;  /* 0xfffffffc00fc7947 */ /* 0x000fc0000383ffff */
[----:B------:R-:W-:-:S00]  /*0030*/  NOP ;  /* 0x0000000000007918 */ /* 0x000fc00000000000 */
        /* <DEDUP_REMOVED lines=12> */
.L_x_24:


//--------------------- .text._ZN7cutlass13device_kernelIN5flash19enable_sm80_to_sm89INS1_16FlashAttnFwdSm80INS1_25CollectiveMainloopFwdSm80ILi8ELi1ELb1EN4cute5tupleIJNS5_1CILi128EEENS7_ILi96EEES8_EEELi128ENS_10bfloat16_tEfNS_4arch4Sm80ELb0ELb1ELb1ELb0ELb1ELb0ELb1ELb1EEENS1_21CollectiveEpilogueFwdINS6_IJS8_S8_S9_EEENS6_IJNS7_ILi1EEESH_SH_EEESB_SD_Li256ELb0ELb1ELb1ELb0EEENS1_19SingleTileSchedulerILb0ELb1ELb1ELi128EEEEEEEEEvNT_6ParamsE --------------------------
	.section	.text._ZN7cutlass13device_kernelIN5flash19enable_sm80_to_sm89INS1_16FlashAttnFwdSm80INS1_25CollectiveMainloopFwdSm80ILi8ELi1ELb1EN4cute5tupleIJNS5_1CILi128EEENS7_ILi96EEES8_EEELi128ENS_10bfloat16_tEfNS_4arch4Sm80ELb0ELb1ELb1ELb0ELb1ELb0ELb1ELb1EEENS1_21CollectiveEpilogueFwdINS6_IJS8_S8_S9_EEENS6_IJNS7_ILi1EEESH_SH_EEESB_SD_Li256ELb0ELb1ELb1ELb0EEENS1_19SingleTileSchedulerILb0ELb1ELb1ELi128EEEEEEEEEvNT_6ParamsE,"ax",@progbits
	.align	128
.text._ZN7cutlass13device_kernelIN5flash19enable_sm80_to_sm89INS1_16FlashAttnFwdSm80INS1_25CollectiveMainloopFwdSm80ILi8ELi1ELb1EN4cute5tupleIJNS5_1CILi128EEENS7_ILi96EEES8_EEELi128ENS_10bfloat16_tEfNS_4arch4Sm80ELb0ELb1ELb1ELb0ELb1ELb0ELb1ELb1EEENS1_21CollectiveEpilogueFwdINS6_IJS8_S8_S9_EEENS6_IJNS7_ILi1EEESH_SH_EEESB_SD_Li256ELb0ELb1ELb1ELb0EEENS1_19SingleTileSchedulerILb0ELb1ELb1ELi128EEEEEEEEEvNT_6ParamsE:
        .type           _ZN7cutlass13device_kernelIN5flash19enable_sm80_to_sm89INS1_16FlashAttnFwdSm80INS1_25CollectiveMainloopFwdSm80ILi8ELi1ELb1EN4cute5tupleIJNS5_1CILi128EEENS7_ILi96EEES8_EEELi128ENS_10bfloat16_tEfNS_4arch4Sm80ELb0ELb1ELb1ELb0ELb1ELb0ELb1ELb1EEENS1_21CollectiveEpilogueFwdINS6_IJS8_S8_S9_EEENS6_IJNS7_ILi1EEESH_SH_EEESB_SD_Li256ELb0ELb1ELb1ELb0EEENS1_19SingleTileSchedulerILb0ELb1ELb1ELi128EEEEEEEEEvNT_6ParamsE,@function
        .size           _ZN7cutlass13device_kernelIN5flash19enable_sm80_to_sm89INS1_16FlashAttnFwdSm80INS1_25CollectiveMainloopFwdSm80ILi8ELi1ELb1EN4cute5tupleIJNS5_1CILi128EEENS7_ILi96EEES8_EEELi128ENS_10bfloat16_tEfNS_4arch4Sm80ELb0ELb1ELb1ELb0ELb1ELb0ELb1ELb1EEENS1_21CollectiveEpilogueFwdINS6_IJS8_S8_S9_EEENS6_IJNS7_ILi1EEESH_SH_EEESB_SD_Li256ELb0ELb1ELb1ELb0EEENS1_19SingleTileSchedulerILb0ELb1ELb1ELi128EEEEEEEEEvNT_6ParamsE,(.L_x_25 - _ZN7cutlass13device_kernelIN5flash19enable_sm80_to_sm89INS1_16FlashAttnFwdSm80INS1_25CollectiveMainloopFwdSm80ILi8ELi1ELb1EN4cute5tupleIJNS5_1CILi128EEENS7_ILi96EEES8_EEELi128ENS_10bfloat16_tEfNS_4arch4Sm80ELb0ELb1ELb1ELb0ELb1ELb0ELb1ELb1EEENS1_21CollectiveEpilogueFwdINS6_IJS8_S8_S9_EEENS6_IJNS7_ILi1EEESH_SH_EEESB_SD_Li256ELb0ELb1ELb1ELb0EEENS1_19SingleTileSchedulerILb0ELb1ELb1ELi128EEEEEEEEEvNT_6ParamsE)
        .other          _ZN7cutlass13device_kernelIN5flash19enable_sm80_to_sm89INS1_16FlashAttnFwdSm80INS1_25CollectiveMainloopFwdSm80ILi8ELi1ELb1EN4cute5tupleIJNS5_1CILi128EEENS7_ILi96EEES8_EEELi128ENS_10bfloat16_tEfNS_4arch4Sm80ELb0ELb1ELb1ELb0ELb1ELb0ELb1ELb1EEENS1_21CollectiveEpilogueFwdINS6_IJS8_S8_S9_EEENS6_IJNS7_ILi1EEESH_SH_EEESB_SD_Li256ELb0ELb1ELb1ELb0EEENS1_19SingleTileSchedulerILb0ELb1ELb1ELi128EEEEEEEEEvNT_6ParamsE,@"STO_CUDA_ENTRY STV_DEFAULT"
_ZN7cutlass13device_kernelIN5flash19enable_sm80_to_sm89INS1_16FlashAttnFwdSm80INS1_25CollectiveMainloopFwdSm80ILi8ELi1ELb1EN4cute5tupleIJNS5_1CILi128EEENS7_ILi96EEES8_EEELi128ENS_10bfloat16_tEfNS_4arch4Sm80ELb0ELb1ELb1ELb0ELb1ELb0ELb1ELb1EEENS1_21CollectiveEpilogueFwdINS6_IJS8_S8_S9_EEENS6_IJNS7_ILi1EEESH_SH_EEESB_SD_Li256ELb0ELb1ELb1ELb0EEENS1_19SingleTileSchedulerILb0ELb1ELb1ELi128EEEEEEEEEvNT_6ParamsE:
[----:B------:R-:W-:Y:S01]  /*0000*/  LDC R1, c[0x0][0x28] ;  /* 0x00000a00ff017b82 */ /* 0x000fe20000000800 */
[----:B------:R-:W-:Y:S05]  /*0010*/  EXIT ;  /* 0x000000000000794d */ /* 0x000fea0003800000 */
.L_x_1:
        /* <DEDUP_REMOVED lines=14> */
.L_x_25:


//--------------------- .text._ZN7cutlass13device_kernelIN5flash19enable_sm80_to_sm89INS1_16FlashAttnFwdSm80INS1_25CollectiveMainloopFwdSm80ILi8ELi1ELb1EN4cute5tupleIJNS5_1CILi128EEES8_S8_EEELi128ENS_10bfloat16_tEfNS_4arch4Sm80ELb1ELb0ELb1ELb0ELb1ELb0ELb1ELb1EEENS1_21CollectiveEpilogueFwdIS9_NS6_IJNS7_ILi1EEESF_SF_EEESA_SC_Li256ELb0ELb1ELb1ELb0EEENS1_30DynamicPersistentTileSchedulerILi256ELi256ELb1ELb1ELb0EEEEEEEEEvNT_6ParamsE --------------------------
	.section	.text._ZN7cutlass13device_kernelIN5flash19enable_sm80_to_sm89INS1_16FlashAttnFwdSm80INS1_25CollectiveMainloopFwdSm80ILi8ELi1ELb1EN4cute5tupleIJNS5_1CILi128EEES8_S8_EEELi128ENS_10bfloat16_tEfNS_4arch4Sm80ELb1ELb0ELb1ELb0ELb1ELb0ELb1ELb1EEENS1_21CollectiveEpilogueFwdIS9_NS6_IJNS7_ILi1EEESF_SF_EEESA_SC_Li256ELb0ELb1ELb1ELb0EEENS1_30DynamicPersistentTileSchedulerILi256ELi256ELb1ELb1ELb0EEEEEEEEEvNT_6ParamsE,"ax",@progbits
	.align	128
.text._ZN7cutlass13device_kernelIN5flash19enable_sm80_to_sm89INS1_16FlashAttnFwdSm80INS1_25CollectiveMainloopFwdSm80ILi8ELi1ELb1EN4cute5tupleIJNS5_1CILi128EEES8_S8_EEELi128ENS_10bfloat16_tEfNS_4arch4Sm80ELb1ELb0ELb1ELb0ELb1ELb0ELb1ELb1EEENS1_21CollectiveEpilogueFwdIS9_NS6_IJNS7_ILi1EEESF_SF_EEESA_SC_Li256ELb0ELb1ELb1ELb0EEENS1_30DynamicPersistentTileSchedulerILi256ELi256ELb1ELb1ELb0EEEEEEEEEvNT_6ParamsE:
        .type           _ZN7cutlass13device_kernelIN5flash19enable_sm80_to_sm89INS1_16FlashAttnFwdSm80INS1_25CollectiveMainloopFwdSm80ILi8ELi1ELb1EN4cute5tupleIJNS5_1CILi128EEES8_S8_EEELi128ENS_10bfloat16_tEfNS_4arch4Sm80ELb1ELb0ELb1ELb0ELb1ELb0ELb1ELb1EEENS1_21CollectiveEpilogueFwdIS9_NS6_IJNS7_ILi1EEESF_SF_EEESA_SC_Li256ELb0ELb1ELb1ELb0EEENS1_30DynamicPersistentTileSchedulerILi256ELi256ELb1ELb1ELb0EEEEEEEEEvNT_6ParamsE,@function
        .size           _ZN7cutlass13device_kernelIN5flash19enable_sm80_to_sm89INS1_16FlashAttnFwdSm80INS1_25CollectiveMainloopFwdSm80ILi8ELi1ELb1EN4cute5tupleIJNS5_1CILi128EEES8_S8_EEELi128ENS_10bfloat16_tEfNS_4arch4Sm80ELb1ELb0ELb1ELb0ELb1ELb0ELb1ELb1EEENS1_21CollectiveEpilogueFwdIS9_NS6_IJNS7_ILi1EEESF_SF_EEESA_SC_Li256ELb0ELb1ELb1ELb0EEENS1_30DynamicPersistentTileSchedulerILi256ELi256ELb1ELb1ELb0EEEEEEEEEvNT_6ParamsE,(.L_x_26 - _ZN7cutlass13device_kernelIN5flash19enable_sm80_to_sm89INS1_16FlashAttnFwdSm80INS1_25CollectiveMainloopFwdSm80ILi8ELi1ELb1EN4cute5tupleIJNS5_1CILi128EEES8_S8_EEELi128ENS_10bfloat16_tEfNS_4arch4Sm80ELb1ELb0ELb1ELb0ELb1ELb0ELb1ELb1EEENS1_21CollectiveEpilogueFwdIS9_NS6_IJNS7_ILi1EEESF_SF_EEESA_SC_Li256ELb0ELb1ELb1ELb0EEENS1_30DynamicPersistentTileSchedulerILi256ELi256ELb1ELb1ELb0EEEEEEEEEvNT_6ParamsE)
        .other          _ZN7cutlass13device_kernelIN5flash19enable_sm80_to_sm89INS1_16FlashAttnFwdSm80INS1_25CollectiveMainloopFwdSm80ILi8ELi1ELb1EN4cute5tupleIJNS5_1CILi128EEES8_S8_EEELi128ENS_10bfloat16_tEfNS_4arch4Sm80ELb1ELb0ELb1ELb0ELb1ELb0ELb1ELb1EEENS1_21CollectiveEpilogueFwdIS9_NS6_IJNS7_ILi1EEESF_SF_EEESA_SC_Li256ELb0ELb1ELb1ELb0EEENS1_30DynamicPersistentTileSchedulerILi256ELi256ELb1ELb1ELb0EEEEEEEEEvNT_6ParamsE,@"STO_CUDA_ENTRY STV_DEFAULT"
_ZN7cutlass13device_kernelIN5flash19enable_sm80_to_sm89INS1_16FlashAttnFwdSm80INS1_25CollectiveMainloopFwdSm80ILi8ELi1ELb1EN4cute5tupleIJNS5_1CILi128EEES8_S8_EEELi128ENS_10bfloat16_tEfNS_4arch4Sm80ELb1ELb0ELb1ELb0ELb1ELb0ELb1ELb1EEENS1_21CollectiveEpilogueFwdIS9_NS6_IJNS7_ILi1EEESF_SF_EEESA_SC_Li256ELb0ELb1ELb1ELb0EEENS1_30DynamicPersistentTileSchedulerILi256ELi256ELb1ELb1ELb0EEEEEEEEEvNT_6ParamsE:
[----:B------:R-:W-:Y:S01]  /*0000*/  LDC R1, c[0x0][0x28] ;  /* 0x00000a00ff017b82 */ /* 0x000fe20000000800 */
[----:B------:R-:W-:Y:S05]  /*0010*/  EXIT ;  /* 0x000000000000794d */ /* 0x000fea0003800000 */
.L_x_2:
        /* <DEDUP_REMOVED lines=14> */
.L_x_26:


//--------------------- .text._ZN7cutlass13device_kernelIN5flash19enable_sm80_to_sm89INS1_16FlashAttnFwdSm80INS1_25CollectiveMainloopFwdSm80ILi4ELi1ELb0EN4cute5tupleIJNS5_1CILi128EEENS7_ILi64EEES8_EEELi128ENS_10bfloat16_tEfNS_4arch4Sm80ELb0ELb0ELb1ELb0ELb1ELb0ELb1ELb1EEENS1_21CollectiveEpilogueFwdINS6_IJS8_S8_S9_EEENS6_IJNS7_ILi1EEESH_SH_EEESB_SD_Li128ELb0ELb1ELb1ELb0EEENS1_19SingleTileSchedulerILb0ELb1ELb1ELi128EEEEEEEEEvNT_6ParamsE --------------------------
	.section	.text._ZN7cutlass13device_kernelIN5flash19enable_sm80_to_sm89INS1_16FlashAttnFwdSm80INS1_25CollectiveMainloopFwdSm80ILi4ELi1ELb0EN4cute5tupleIJNS5_1CILi128EEENS7_ILi64EEES8_EEELi128ENS_10bfloat16_tEfNS_4arch4Sm80ELb0ELb0ELb1ELb0ELb1ELb0ELb1ELb1EEENS1_21CollectiveEpilogueFwdINS6_IJS8_S8_S9_EEENS6_IJNS7_ILi1EEESH_SH_EEESB_SD_Li128ELb0ELb1ELb1ELb0EEENS1_19SingleTileSchedulerILb0ELb1ELb1ELi128EEEEEEEEEvNT_6ParamsE,"ax",@progbits
	.align	128
.text._ZN7cutlass13device_kernelIN5flash19enable_sm80_to_sm89INS1_16FlashAttnFwdSm80INS1_25CollectiveMainloopFwdSm80ILi4ELi1ELb0EN4cute5tupleIJNS5_1CILi128EEENS7_ILi64EEES8_EEELi128ENS_10bfloat16_tEfNS_4arch4Sm80ELb0ELb0ELb1ELb0ELb1ELb0ELb1ELb1EEENS1_21CollectiveEpilogueFwdINS6_IJS8_S8_S9_EEENS6_IJNS7_ILi1EEESH_SH_EEESB_SD_Li128ELb0ELb1ELb1ELb0EEENS1_19SingleTileSchedulerILb0ELb1ELb1ELi128EEEEEEEEEvNT_6ParamsE:
        .type           _ZN7cutlass13device_kernelIN5flash19enable_sm80_to_sm89INS1_16FlashAttnFwdSm80INS1_25CollectiveMainloopFwdSm80ILi4ELi1ELb0EN4cute5tupleIJNS5_1CILi128EEENS7_ILi64EEES8_EEELi128ENS_10bfloat16_tEfNS_4arch4Sm80ELb0ELb0ELb1ELb0ELb1ELb0ELb1ELb1EEENS1_21CollectiveEpilogueFwdINS6_IJS8_S8_S9_EEENS6_IJNS7_ILi1EEESH_SH_EEESB_SD_Li128ELb0ELb1ELb1ELb0EEENS1_19SingleTileSchedulerILb0ELb1ELb1ELi128EEEEEEEEEvNT_6ParamsE,@function
        .size           _ZN7cutlass13device_kernelIN5flash19enable_sm80_to_sm89INS1_16FlashAttnFwdSm80INS1_25CollectiveMainloopFwdSm80ILi4ELi1ELb0EN4cute5tupleIJNS5_1CILi128EEENS7_ILi64EEES8_EEELi128ENS_10bfloat16_tEfNS_4arch4Sm80ELb0ELb0ELb1ELb0ELb1ELb0ELb1ELb1EEENS1_21CollectiveEpilogueFwdINS6_IJS8_S8_S9_EEENS6_IJNS7_ILi1EEESH_SH_EEESB_SD_Li128ELb0ELb1ELb1ELb0EEENS1_19SingleTileSchedulerILb0ELb1ELb1ELi128EEEEEEEEEvNT_6ParamsE,(.L_x_27 - _ZN7cutlass13device_kernelIN5flash19enable_sm80_to_sm89INS1_16FlashAttnFwdSm80INS1_25CollectiveMainloopFwdSm80ILi4ELi1ELb0EN4cute5tupleIJNS5_1CILi128EEENS7_ILi64EEES8_EEELi128ENS_10bfloat16_tEfNS_4arch4Sm80ELb0ELb0ELb1ELb0ELb1ELb0ELb1ELb1EEENS1_21CollectiveEpilogueFwdINS6_IJS8_S8_S9_EEENS6_IJNS7_ILi1EEESH_SH_EEESB_SD_Li128ELb0ELb1ELb1ELb0EEENS1_19SingleTileSchedulerILb0ELb1ELb1ELi128EEEEEEEEEvNT_6ParamsE)
        .other          _ZN7cutlass13device_kernelIN5flash19enable_sm80_to_sm89INS1_16FlashAttnFwdSm80INS1_25CollectiveMainloopFwdSm80ILi4ELi1ELb0EN4cute5tupleIJNS5_1CILi128EEENS7_ILi64EEES8_EEELi128ENS_10bfloat16_tEfNS_4arch4Sm80ELb0ELb0ELb1ELb0ELb1ELb0ELb1ELb1EEENS1_21CollectiveEpilogueFwdINS6_IJS8_S8_S9_EEENS6_IJNS7_ILi1EEESH_SH_EEESB_SD_Li128ELb0ELb1ELb1ELb0EEENS1_19SingleTileSchedulerILb0ELb1ELb1ELi128EEEEEEEEEvNT_6ParamsE,@"STO_CUDA_ENTRY STV_DEFAULT"
_ZN7cutlass13device_kernelIN5flash19enable_sm80_to_sm89INS1_16FlashAttnFwdSm80INS1_25CollectiveMainloopFwdSm80ILi4ELi1ELb0EN4cute5tupleIJNS5_1CILi128EEENS7_ILi64EEES8_EEELi128ENS_10bfloat16_tEfNS_4arch4Sm80ELb0ELb0ELb1ELb0ELb1ELb0ELb1ELb1EEENS1_21CollectiveEpilogueFwdINS6_IJS8_S8_S9_EEENS6_IJNS7_ILi1EEESH_SH_EEESB_SD_Li128ELb0ELb1ELb1ELb0EEENS1_19SingleTileSchedulerILb0ELb1ELb1ELi128EEEEEEEEEvNT_6ParamsE:
[----:B------:R-:W-:Y:S01]  /*0000*/  LDC R1, c[0x0][0x28] ;  /* 0x00000a00ff017b82 */ /* 0x000fe20000000800 */
[----:B------:R-:W-:Y:S05]  /*0010*/  EXIT ;  /* 0x000000000000794d */ /* 0x000fea0003800000 */
.L_x_3:
        /* <DEDUP_REMOVED lines=14> */
.L_x_27:


//--------------------- .text._ZN7cutlass13device_kernelIN5flash19enable_sm80_to_sm89INS1_16FlashAttnFwdSm80INS1_25CollectiveMainloopFwdSm80ILi8ELi1ELb1EN4cute5tupleIJNS5_1CILi128EEENS7_ILi112EEES8_EEELi128ENS_10bfloat16_tEfNS_4arch4Sm80ELb0ELb0ELb1ELb1ELb1ELb0ELb1ELb1EEENS1_21CollectiveEpilogueFwdINS6_IJS8_S8_S9_EEENS6_IJNS7_ILi1EEESH_SH_EEESB_SD_Li256ELb1ELb1ELb1ELb0EEENS1_36VarlenDynamicPersistentTileSchedulerILi128ELi112ELi256ELi256ELb1ELb1ELb0ELb0ELb1ELb1EEEEEEEEEvNT_6ParamsE --------------------------
	.section	.text._ZN7cutlass13device_kernelIN5flash19enable_sm80_to_sm89INS1_16FlashAttnFwdSm80INS1_25CollectiveMainloopFwdSm80ILi8ELi1ELb1EN4cute5tupleIJNS5_1CILi128EEENS7_ILi112EEES8_EEELi128ENS_10bfloat16_tEfNS_4arch4Sm80ELb0ELb0ELb1ELb1ELb1ELb0ELb1ELb1EEENS1_21CollectiveEpilogueFwdINS6_IJS8_S8_S9_EEENS6_IJNS7_ILi1EEESH_SH_EEESB_SD_Li256ELb1ELb1ELb1ELb0EEENS1_36VarlenDynamicPersistentTileSchedulerILi128ELi112ELi256ELi256ELb1ELb1ELb0ELb0ELb1ELb1EEEEEEEEEvNT_6ParamsE,"ax",@progbits
	.align	128
.text._ZN7cutlass13device_kernelIN5flash19enable_sm80_to_sm89INS1_16FlashAttnFwdSm80INS1_25CollectiveMainloopFwdSm80ILi8ELi1ELb1EN4cute5tupleIJNS5_1CILi128EEENS7_ILi112EEES8_EEELi128ENS_10bfloat16_tEfNS_4arch4Sm80ELb0ELb0ELb1ELb1ELb1ELb0ELb1ELb1EEENS1_21CollectiveEpilogueFwdINS6_IJS8_S8_S9_EEENS6_IJNS7_ILi1EEESH_SH_EEESB_SD_Li256ELb1ELb1ELb1ELb0EEENS1_36VarlenDynamicPersistentTileSchedulerILi128ELi112ELi256ELi256ELb1ELb1ELb0ELb0ELb1ELb1EEEEEEEEEvNT_6ParamsE:
        .type           _ZN7cutlass13device_kernelIN5flash19enable_sm80_to_sm89INS1_16FlashAttnFwdSm80INS1_25CollectiveMainloopFwdSm80ILi8ELi1ELb1EN4cute5tupleIJNS5_1CILi128EEENS7_ILi112EEES8_EEELi128ENS_10bfloat16_tEfNS_4arch4Sm80ELb0ELb0ELb1ELb1ELb1ELb0ELb1ELb1EEENS1_21CollectiveEpilogueFwdINS6_IJS8_S8_S9_EEENS6_IJNS7_ILi1EEESH_SH_EEESB_SD_Li256ELb1ELb1ELb1ELb0EEENS1_36VarlenDynamicPersistentTileSchedulerILi128ELi112ELi256ELi256ELb1ELb1ELb0ELb0ELb1ELb1EEEEEEEEEvNT_6ParamsE,@function
        .size           _ZN7cutlass13device_kernelIN5flash19enable_sm80_to_sm89INS1_16FlashAttnFwdSm80INS1_25CollectiveMainloopFwdSm80ILi8ELi1ELb1EN4cute5tupleIJNS5_1CILi128EEENS7_ILi112EEES8_EEELi128ENS_10bfloat16_tEfNS_4arch4Sm80ELb0ELb0ELb1ELb1ELb1ELb0ELb1ELb1EEENS1_21CollectiveEpilogueFwdINS6_IJS8_S8_S9_EEENS6_IJNS7_ILi1EEESH_SH_EEESB_SD_Li256ELb1ELb1ELb1ELb0EEENS1_36VarlenDynamicPersistentTileSchedulerILi128ELi112ELi256ELi256ELb1ELb1ELb0ELb0ELb1ELb1EEEEEEEEEvNT_6ParamsE,(.L_x_28 - _ZN7cutlass13device_kernelIN5flash19enable_sm80_to_sm89INS1_16FlashAttnFwdSm80INS1_25CollectiveMainloopFwdSm80ILi8ELi1ELb1EN4cute5tupleIJNS5_1CILi128EEENS7_ILi112EEES8_EEELi128ENS_10bfloat16_tEfNS_4arch4Sm80ELb0ELb0ELb1ELb1ELb1ELb0ELb1ELb1EEENS1_21CollectiveEpilogueFwdINS6_IJS8_S8_S9_EEENS6_IJNS7_ILi1EEESH_SH_EEESB_SD_Li256ELb1ELb1ELb1ELb0EEENS1_36VarlenDynamicPersistentTileSchedulerILi128ELi112ELi256ELi256ELb1ELb1ELb0ELb0ELb1ELb1EEEEEEEEEvNT_6ParamsE)
        .other          _ZN7cutlass13device_kernelIN5flash19enable_sm80_to_sm89INS1_16FlashAttnFwdSm80INS1_25CollectiveMainloopFwdSm80ILi8ELi1ELb1EN4cute5tupleIJNS5_1CILi128EEENS7_ILi112EEES8_EEELi128ENS_10bfloat16_tEfNS_4arch4Sm80ELb0ELb0ELb1ELb1ELb1ELb0ELb1ELb1EEENS1_21CollectiveEpilogueFwdINS6_IJS8_S8_S9_EEENS6_IJNS7_ILi1EEESH_SH_EEESB_SD_Li256ELb1ELb1ELb1ELb0EEENS1_36VarlenDynamicPersistentTileSchedulerILi128ELi112ELi256ELi256ELb1ELb1ELb0ELb0ELb1ELb1EEEEEEEEEvNT_6ParamsE,@"STO_CUDA_ENTRY STV_DEFAULT"
_ZN7cutlass13device_kernelIN5flash19enable_sm80_to_sm89INS1_16FlashAttnFwdSm80INS1_25CollectiveMainloopFwdSm80ILi8ELi1ELb1EN4cute5tupleIJNS5_1CILi128EEENS7_ILi112EEES8_EEELi128ENS_10bfloat16_tEfNS_4arch4Sm80ELb0ELb0ELb1ELb1ELb1ELb0ELb1ELb1EEENS1_21CollectiveEpilogueFwdINS6_IJS8_S8_S9_EEENS6_IJNS7_ILi1EEESH_SH_EEESB_SD_Li256ELb1ELb1ELb1ELb0EEENS1_36VarlenDynamicPersistentTileSchedulerILi128ELi112ELi256ELi256ELb1ELb1ELb0ELb0ELb1ELb1EEEEEEEEEvNT_6ParamsE:
[----:B------:R-:W-:Y:S01]  /*0000*/  LDC R1, c[0x0][0x28] ;  /* 0x00000a00ff017b82 */ /* 0x000fe20000000800 */
[----:B------:R-:W-:Y:S05]  /*0010*/  EXIT ;  /* 0x000000000000794d */ /* 0x000fea0003800000 */
.L_x_4:
        /* <DEDUP_REMOVED lines=14> */
.L_x_28:


//--------------------- .text._ZN7cutlass13device_kernelIN5flash19enable_sm80_to_sm89INS1_16FlashAttnFwdSm80INS1_25CollectiveMainloopFwdSm80ILi8ELi1ELb1EN4cute5tupleIJNS5_1CILi128EEENS7_ILi112EEES8_EEELi128ENS_10bfloat16_tEfNS_4arch4Sm80ELb0ELb0ELb1ELb1ELb1ELb1ELb1ELb1EEENS1_21CollectiveEpilogueFwdINS6_IJS8_S8_S9_EEENS6_IJNS7_ILi1EEESH_SH_EEESB_SD_Li256ELb1ELb1ELb1ELb0EEENS1_36VarlenDynamicPersistentTileSchedulerILi128ELi112ELi256ELi256ELb1ELb1ELb0ELb0ELb1ELb1EEEEEEEEEvNT_6ParamsE --------------------------
	.section	.text._ZN7cutlass13device_kernelIN5flash19enable_sm80_to_sm89INS1_16FlashAttnFwdSm80INS1_25CollectiveMainloopFwdSm80ILi8ELi1ELb1EN4cute5tupleIJNS5_1CILi128EEENS7_ILi112EEES8_EEELi128ENS_10bfloat16_tEfNS_4arch4Sm80ELb0ELb0ELb1ELb1ELb1ELb1ELb1ELb1EEENS1_21CollectiveEpilogueFwdINS6_IJS8_S8_S9_EEENS6_IJNS7_ILi1EEESH_SH_EEESB_SD_Li256ELb1ELb1ELb1ELb0EEENS1_36VarlenDynamicPersistentTileSchedulerILi128ELi112ELi256ELi256ELb1ELb1ELb0ELb0ELb1ELb1EEEEEEEEEvNT_6ParamsE,"ax",@progbits
	.align	128
.text._ZN7cutlass13device_kernelIN5flash19enable_sm80_to_sm89INS1_16FlashAttnFwdSm80INS1_25CollectiveMainloopFwdSm80ILi8ELi1ELb1EN4cute5tupleIJNS5_1CILi128EEENS7_ILi112EEES8_EEELi128ENS_10bfloat16_tEfNS_4arch4Sm80ELb0ELb0ELb1ELb1ELb1ELb1ELb1ELb1EEENS1_21CollectiveEpilogueFwdINS6_IJS8_S8_S9_EEENS6_IJNS7_ILi1EEESH_SH_EEESB_SD_Li256ELb1ELb1ELb1ELb0EEENS1_36VarlenDynamicPersistentTileSchedulerILi128ELi112ELi256ELi256ELb1ELb1ELb0ELb0ELb1ELb1EEEEEEEEEvNT_6ParamsE:
        .type           _ZN7cutlass13device_kernelIN5flash19enable_sm80_to_sm89INS1_16FlashAttnFwdSm80INS1_25CollectiveMainloopFwdSm80ILi8ELi1ELb1EN4cute5tupleIJNS5_1CILi128EEENS7_ILi112EEES8_EEELi128ENS_10bfloat16_tEfNS_4arch4Sm80ELb0ELb0ELb1ELb1ELb1ELb1ELb1ELb1EEENS1_21CollectiveEpilogueFwdINS6_IJS8_S8_S9_EEENS6_IJNS7_ILi1EEESH_SH_EEESB_SD_Li256ELb1ELb1ELb1ELb0EEENS1_36VarlenDynamicPersistentTileSchedulerILi128ELi112ELi256ELi256ELb1ELb1ELb0ELb0ELb1ELb1EEEEEEEEEvNT_6ParamsE,@function
        .size           _ZN7cutlass13device_kernelIN5flash19enable_sm80_to_sm89INS1_16FlashAttnFwdSm80INS1_25CollectiveMainloopFwdSm80ILi8ELi1ELb1EN4cute5tupleIJNS5_1CILi128EEENS7_ILi112EEES8_EEELi128ENS_10bfloat16_tEfNS_4arch4Sm80ELb0ELb0ELb1ELb1ELb1ELb1ELb1ELb1EEENS1_21CollectiveEpilogueFwdINS6_IJS8_S8_S9_EEENS6_IJNS7_ILi1EEESH_SH_EEESB_SD_Li256ELb1ELb1ELb1ELb0EEENS1_36VarlenDynamicPersistentTileSchedulerILi128ELi112ELi256ELi256ELb1ELb1ELb0ELb0ELb1ELb1EEEEEEEEEvNT_6ParamsE,(.L_x_29 - _ZN7cutlass13device_kernelIN5flash19enable_sm80_to_sm89INS1_16FlashAttnFwdSm80INS1_25CollectiveMainloopFwdSm80ILi8ELi1ELb1EN4cute5tupleIJNS5_1CILi128EEENS7_ILi112EEES8_EEELi128ENS_10bfloat16_tEfNS_4arch4Sm80ELb0ELb0ELb1ELb1ELb1ELb1ELb1ELb1EEENS1_21CollectiveEpilogueFwdINS6_IJS8_S8_S9_EEENS6_IJNS7_ILi1EEESH_SH_EEESB_SD_Li256ELb1ELb1ELb1ELb0EEENS1_36VarlenDynamicPersistentTileSchedulerILi128ELi112ELi256ELi256ELb1ELb1ELb0ELb0ELb1ELb1EEEEEEEEEvNT_6ParamsE)
        .other          _ZN7cutlass13device_kernelIN5flash19enable_sm80_to_sm89INS1_16FlashAttnFwdSm80INS1_25CollectiveMainloopFwdSm80ILi8ELi1ELb1EN4cute5tupleIJNS5_1CILi128EEENS7_ILi112EEES8_EEELi128ENS_10bfloat16_tEfNS_4arch4Sm80ELb0ELb0ELb1ELb1ELb1ELb1ELb1ELb1EEENS1_21CollectiveEpilogueFwdINS6_IJS8_S8_S9_EEENS6_IJNS7_ILi1EEESH_SH_EEESB_SD_Li256ELb1ELb1ELb1ELb0EEENS1_36VarlenDynamicPersistentTileSchedulerILi128ELi112ELi256ELi256ELb1ELb1ELb0ELb0ELb1ELb1EEEEEEEEEvNT_6ParamsE,@"STO_CUDA_ENTRY STV_DEFAULT"
_ZN7cutlass13device_kernelIN5flash19enable_sm80_to_sm89INS1_16FlashAttnFwdSm80INS1_25CollectiveMainloopFwdSm80ILi8ELi1ELb1EN4cute5tupleIJNS5_1CILi128EEENS7_ILi112EEES8_EEELi128ENS_10bfloat16_tEfNS_4arch4Sm80ELb0ELb0ELb1ELb1ELb1ELb1ELb1ELb1EEENS1_21CollectiveEpilogueFwdINS6_IJS8_S8_S9_EEENS6_IJNS7_ILi1EEESH_SH_EEESB_SD_Li256ELb1ELb1ELb1ELb0EEENS1_36VarlenDynamicPersistentTileSchedulerILi128ELi112ELi256ELi256ELb1ELb1ELb0ELb0ELb1ELb1EEEEEEEEEvNT_6ParamsE:
[----:B------:R-:W-:Y:S01]  /*0000*/  LDC R1, c[0x0][0x28] ;  /* 0x00000a00ff017b82 */ /* 0x000fe20000000800 */
[----:B------:R-:W-:Y:S05]  /*0010*/  EXIT ;  /* 0x000000000000794d */ /* 0x000fea0003800000 */
.L_x_5:
        /* <DEDUP_REMOVED lines=14> */
.L_x_29:


//--------------------- .text._ZN7cutlass13device_kernelIN5flash19enable_sm80_to_sm89INS1_16FlashAttnFwdSm80INS1_25CollectiveMainloopFwdSm80ILi4ELi1ELb0EN4cute5tupleIJNS5_1CILi128EEENS7_ILi48EEES8_EEELi128ENS_10bfloat16_tEfNS_4arch4Sm80ELb0ELb1ELb1ELb0ELb1ELb0ELb1ELb1EEENS1_21CollectiveEpilogueFwdINS6_IJS8_S8_S9_EEENS6_IJNS7_ILi1EEESH_SH_EEESB_SD_Li128ELb0ELb1ELb1ELb0EEENS1_19SingleTileSchedulerILb0ELb1ELb1ELi128EEEEEEEEEvNT_6ParamsE --------------------------
	.section	.text._ZN7cutlass13device_kernelIN5flash19enable_sm80_to_sm89INS1_16FlashAttnFwdSm80INS1_25CollectiveMainloopFwdSm80ILi4ELi1ELb0EN4cute5tupleIJNS5_1CILi128EEENS7_ILi48EEES8_EEELi128ENS_10bfloat16_tEfNS_4arch4Sm80ELb0ELb1ELb1ELb0ELb1ELb0ELb1ELb1EEENS1_21CollectiveEpilogueFwdINS6_IJS8_S8_S9_EEENS6_IJNS7_ILi1EEESH_SH_EEESB_SD_Li128ELb0ELb1ELb1ELb0EEENS1_19SingleTileSchedulerILb0ELb1ELb1ELi128EEEEEEEEEvNT_6ParamsE,"ax",@progbits
	.align	128
.text._ZN7cutlass13device_kernelIN5flash19enable_sm80_to_sm89INS1_16FlashAttnFwdSm80INS1_25CollectiveMainloopFwdSm80ILi4ELi1ELb0EN4cute5tupleIJNS5_1CILi128EEENS7_ILi48EEES8_EEELi128ENS_10bfloat16_tEfNS_4arch4Sm80ELb0ELb1ELb1ELb0ELb1ELb0ELb1ELb1EEENS1_21CollectiveEpilogueFwdINS6_IJS8_S8_S9_EEENS6_IJNS7_ILi1EEESH_SH_EEESB_SD_Li128ELb0ELb1ELb1ELb0EEENS1_19SingleTileSchedulerILb0ELb1ELb1ELi128EEEEEEEEEvNT_6ParamsE:
        .type           _ZN7cutlass13device_kernelIN5flash19enable_sm80_to_sm89INS1_16FlashAttnFwdSm80INS1_25CollectiveMainloopFwdSm80ILi4ELi1ELb0EN4cute5tupleIJNS5_1CILi128EEENS7_ILi48EEES8_EEELi128ENS_10bfloat16_tEfNS_4arch4Sm80ELb0ELb1ELb1ELb0ELb1ELb0ELb1ELb1EEENS1_21CollectiveEpilogueFwdINS6_IJS8_S8_S9_EEENS6_IJNS7_ILi1EEESH_SH_EEESB_SD_Li128ELb0ELb1ELb1ELb0EEENS1_19SingleTileSchedulerILb0ELb1ELb1ELi128EEEEEEEEEvNT_6ParamsE,@function
        .size           _ZN7cutlass13device_kernelIN5flash19enable_sm80_to_sm89INS1_16FlashAttnFwdSm80INS1_25CollectiveMainloopFwdSm80ILi4ELi1ELb0EN4cute5tupleIJNS5_1CILi128EEENS7_ILi48EEES8_EEELi128ENS_10bfloat16_tEfNS_4arch4Sm80ELb0ELb1ELb1ELb0ELb1ELb0ELb1ELb1EEENS1_21CollectiveEpilogueFwdINS6_IJS8_S8_S9_EEENS6_IJNS7_ILi1EEESH_SH_EEESB_SD_Li128ELb0ELb1ELb1ELb0EEENS1_19SingleTileSchedulerILb0ELb1ELb1ELi128EEEEEEEEEvNT_6ParamsE,(.L_x_30 - _ZN7cutlass13device_kernelIN5flash19enable_sm80_to_sm89INS1_16FlashAttnFwdSm80INS1_25CollectiveMainloopFwdSm80ILi4ELi1ELb0EN4cute5tupleIJNS5_1CILi128EEENS7_ILi48EEES8_EEELi128ENS_10bfloat16_tEfNS_4arch4Sm80ELb0ELb1ELb1ELb0ELb1ELb0ELb1ELb1EEENS1_21CollectiveEpilogueFwdINS6_IJS8_S8_S9_EEENS6_IJNS7_ILi1EEESH_SH_EEESB_SD_Li128ELb0ELb1ELb1ELb0EEENS1_19SingleTileSchedulerILb0ELb1ELb1ELi128EEEEEEEEEvNT_6ParamsE)
        .other          _ZN7cutlass13device_kernelIN5flash19enable_sm80_to_sm89INS1_16FlashAttnFwdSm80INS1_25CollectiveMainloopFwdSm80ILi4ELi1ELb0EN4cute5tupleIJNS5_1CILi128EEENS7_ILi48EEES8_EEELi128ENS_10bfloat16_tEfNS_4arch4Sm80ELb0ELb1ELb1ELb0ELb1ELb0ELb1ELb1EEENS1_21CollectiveEpilogueFwdINS6_IJS8_S8_S9_EEENS6_IJNS7_ILi1EEESH_SH_EEESB_SD_Li128ELb0ELb1ELb1ELb0EEENS1_19SingleTileSchedulerILb0ELb1ELb1ELi128EEEEEEEEEvNT_6ParamsE,@"STO_CUDA_ENTRY STV_DEFAULT"
_ZN7cutlass13device_kernelIN5flash19enable_sm80_to_sm89INS1_16FlashAttnFwdSm80INS1_25CollectiveMainloopFwdSm80ILi4ELi1ELb0EN4cute5tupleIJNS5_1CILi128EEENS7_ILi48EEES8_EEELi128ENS_10bfloat16_tEfNS_4arch4Sm80ELb0ELb1ELb1ELb0ELb1ELb0ELb1ELb1EEENS1_21CollectiveEpilogueFwdINS6_IJS8_S8_S9_EEENS6_IJNS7_ILi1EEESH_SH_EEESB_SD_Li128ELb0ELb1ELb1ELb0EEENS1_19SingleTileSchedulerILb0ELb1ELb1ELi128EEEEEEEEEvNT_6ParamsE:
[----:B------:R-:W-:Y:S01]  /*0000*/  LDC R1, c[0x0][0x28] ;  /* 0x00000a00ff017b82 */ /* 0x000fe20000000800 */
[----:B------:R-:W-:Y:S05]  /*0010*/  EXIT ;  /* 0x000000000000794d */ /* 0x000fea0003800000 */
.L_x_6:
        /* <DEDUP_REMOVED lines=14> */
.L_x_30:


//--------------------- .text._ZN7cutlass13device_kernelIN5flash19enable_sm80_to_sm89INS1_16FlashAttnFwdSm80INS1_25CollectiveMainloopFwdSm80ILi8ELi1ELb1EN4cute5tupleIJNS5_1CILi128EEENS7_ILi96EEES8_EEELi128ENS_10bfloat16_tEfNS_4arch4Sm80ELb0ELb1ELb1ELb1ELb1ELb0ELb1ELb1EEENS1_21CollectiveEpilogueFwdINS6_IJS8_S8_S9_EEENS6_IJNS7_ILi1EEESH_SH_EEESB_SD_Li256ELb1ELb1ELb1ELb0EEENS1_36VarlenDynamicPersistentTileSchedulerILi128ELi96ELi256ELi256ELb1ELb1ELb0ELb1ELb0ELb1EEEEEEEEEvNT_6ParamsE --------------------------
	.section	.text._ZN7cutlass13device_kernelIN5flash19enable_sm80_to_sm89INS1_16FlashAttnFwdSm80INS1_25CollectiveMainloopFwdSm80ILi8ELi1ELb1EN4cute5tupleIJNS5_1CILi128EEENS7_ILi96EEES8_EEELi128ENS_10bfloat16_tEfNS_4arch4Sm80ELb0ELb1ELb1ELb1ELb1ELb0ELb1ELb1EEENS1_21CollectiveEpilogueFwdINS6_IJS8_S8_S9_EEENS6_IJNS7_ILi1EEESH_SH_EEESB_SD_Li256ELb1ELb1ELb1ELb0EEENS1_36VarlenDynamicPersistentTileSchedulerILi128ELi96ELi256ELi256ELb1ELb1ELb0ELb1ELb0ELb1EEEEEEEEEvNT_6ParamsE,"ax",@progbits
	.align	128
.text._ZN7cutlass13device_kernelIN5flash19enable_sm80_to_sm89INS1_16FlashAttnFwdSm80INS1_25CollectiveMainloopFwdSm80ILi8ELi1ELb1EN4cute5tupleIJNS5_1CILi128EEENS7_ILi96EEES8_EEELi128ENS_10bfloat16_tEfNS_4arch4Sm80ELb0ELb1ELb1ELb1ELb1ELb0ELb1ELb1EEENS1_21CollectiveEpilogueFwdINS6_IJS8_S8_S9_EEENS6_IJNS7_ILi1EEESH_SH_EEESB_SD_Li256ELb1ELb1ELb1ELb0EEENS1_36VarlenDynamicPersistentTileSchedulerILi128ELi96ELi256ELi256ELb1ELb1ELb0ELb1ELb0ELb1EEEEEEEEEvNT_6ParamsE:
        .type           _ZN7cutlass13device_kernelIN5flash19enable_sm80_to_sm89INS1_16FlashAttnFwdSm80INS1_25CollectiveMainloopFwdSm80ILi8ELi1ELb1EN4cute5tupleIJNS5_1CILi128EEENS7_ILi96EEES8_EEELi128ENS_10bfloat16_tEfNS_4arch4Sm80ELb0ELb1ELb1ELb1ELb1ELb0ELb1ELb1EEENS1_21CollectiveEpilogueFwdINS6_IJS8_S8_S9_EEENS6_IJNS7_ILi1EEESH_SH_EEESB_SD_Li256ELb1ELb1ELb1ELb0EEENS1_36VarlenDynamicPersistentTileSchedulerILi128ELi96ELi256ELi256ELb1ELb1ELb0ELb1ELb0ELb1EEEEEEEEEvNT_6ParamsE,@function
        .size           _ZN7cutlass13device_kernelIN5flash19enable_sm80_to_sm89INS1_16FlashAttnFwdSm80INS1_25CollectiveMainloopFwdSm80ILi8ELi1ELb1EN4cute5tupleIJNS5_1CILi128EEENS7_ILi96EEES8_EEELi128ENS_10bfloat16_tEfNS_4arch4Sm80ELb0ELb1ELb1ELb1ELb1ELb0ELb1ELb1EEENS1_21CollectiveEpilogueFwdINS6_IJS8_S8_S9_EEENS6_IJNS7_ILi1EEESH_SH_EEESB_SD_Li256ELb1ELb1ELb1ELb0EEENS1_36VarlenDynamicPersistentTileSchedulerILi128ELi96ELi256ELi256ELb1ELb1ELb0ELb1ELb0ELb1EEEEEEEEEvNT_6ParamsE,(.L_x_31 - _ZN7cutlass13device_kernelIN5flash19enable_sm80_to_sm89INS1_16FlashAttnFwdSm80INS1_25CollectiveMainloopFwdSm80ILi8ELi1ELb1EN4cute5tupleIJNS5_1CILi128EEENS7_ILi96EEES8_EEELi128ENS_10bfloat16_tEfNS_4arch4Sm80ELb0ELb1ELb1ELb1ELb1ELb0ELb1ELb1EEENS1_21CollectiveEpilogueFwdINS6_IJS8_S8_S9_EEENS6_IJNS7_ILi1EEESH_SH_EEESB_SD_Li256ELb1ELb1ELb1ELb0EEENS1_36VarlenDynamicPersistentTileSchedulerILi128ELi96ELi256ELi256ELb1ELb1ELb0ELb1ELb0ELb1EEEEEEEEEvNT_6ParamsE)
        .other          _ZN7cutlass13device_kernelIN5flash19enable_sm80_to_sm89INS1_16FlashAttnFwdSm80INS1_25CollectiveMainloopFwdSm80ILi8ELi1ELb1EN4cute5tupleIJNS5_1CILi128EEENS7_ILi96EEES8_EEELi128ENS_10bfloat16_tEfNS_4arch4Sm80ELb0ELb1ELb1ELb1ELb1ELb0ELb1ELb1EEENS1_21CollectiveEpilogueFwdINS6_IJS8_S8_S9_EEENS6_IJNS7_ILi1EEESH_SH_EEESB_SD_Li256ELb1ELb1ELb1ELb0EEENS1_36VarlenDynamicPersistentTileSchedulerILi128ELi96ELi256ELi256ELb1ELb1ELb0ELb1ELb0ELb1EEEEEEEEEvNT_6ParamsE,@"STO_CUDA_ENTRY STV_DEFAULT"
_ZN7cutlass13device_kernelIN5flash19enable_sm80_to_sm89INS1_16FlashAttnFwdSm80INS1_25CollectiveMainloopFwdSm80ILi8ELi1ELb1EN4cute5tupleIJNS5_1CILi128EEENS7_ILi96EEES8_EEELi128ENS_10bfloat16_tEfNS_4arch4Sm80ELb0ELb1ELb1ELb1ELb1ELb0ELb1ELb1EEENS1_21CollectiveEpilogueFwdINS6_IJS8_S8_S9_EEENS6_IJNS7_ILi1EEESH_SH_EEESB_SD_Li256ELb1ELb1ELb1ELb0EEENS1_36VarlenDynamicPersistentTileSchedulerILi128ELi96ELi256ELi256ELb1ELb1ELb0ELb1ELb0ELb1EEEEEEEEEvNT_6ParamsE:
[----:B------:R-:W-:Y:S01]  /*0000*/  LDC R1, c[0x0][0x28] ;  /* 0x00000a00ff017b82 */ /* 0x000fe20000000800 */
[----:B------:R-:W-:Y:S05]  /*0010*/  EXIT ;  /* 0x000000000000794d */ /* 0x000fea0003800000 */
.L_x_7:
        /* <DEDUP_REMOVED lines=14> */
.L_x_31:


//--------------------- .text._ZN7cutlass13device_kernelIN5flash19enable_sm80_to_sm89INS1_16FlashAttnFwdSm80INS1_25CollectiveMainloopFwdSm80ILi8ELi1ELb1EN4cute5tupleIJNS5_1CILi128EEENS7_ILi96EEES8_EEELi128ENS_10bfloat16_tEfNS_4arch4Sm80ELb0ELb1ELb1ELb1ELb1ELb1ELb1ELb1EEENS1_21CollectiveEpilogueFwdINS6_IJS8_S8_S9_EEENS6_IJNS7_ILi1EEESH_SH_EEESB_SD_Li256ELb1ELb1ELb1ELb0EEENS1_36VarlenDynamicPersistentTileSchedulerILi128ELi96ELi256ELi256ELb1ELb1ELb0ELb1ELb0ELb1EEEEEEEEEvNT_6ParamsE --------------------------
	.section	.text._ZN7cutlass13device_kernelIN5flash19enable_sm80_to_sm89INS1_16FlashAttnFwdSm80INS1_25CollectiveMainloopFwdSm80ILi8ELi1ELb1EN4cute5tupleIJNS5_1CILi128EEENS7_ILi96EEES8_EEELi128ENS_10bfloat16_tEfNS_4arch4Sm80ELb0ELb1ELb1ELb1ELb1ELb1ELb1ELb1EEENS1_21CollectiveEpilogueFwdINS6_IJS8_S8_S9_EEENS6_IJNS7_ILi1EEESH_SH_EEESB_SD_Li256ELb1ELb1ELb1ELb0EEENS1_36VarlenDynamicPersistentTileSchedulerILi128ELi96ELi256ELi256ELb1ELb1ELb0ELb1ELb0ELb1EEEEEEEEEvNT_6ParamsE,"ax",@progbits
	.align	128
.text._ZN7cutlass13device_kernelIN5flash19enable_sm80_to_sm89INS1_16FlashAttnFwdSm80INS1_25CollectiveMainloopFwdSm80ILi8ELi1ELb1EN4cute5tupleIJNS5_1CILi128EEENS7_ILi96EEES8_EEELi128ENS_10bfloat16_tEfNS_4arch4Sm80ELb0ELb1ELb1ELb1ELb1ELb1ELb1ELb1EEENS1_21CollectiveEpilogueFwdINS6_IJS8_S8_S9_EEENS6_IJNS7_ILi1EEESH_SH_EEESB_SD_Li256ELb1ELb1ELb1ELb0EEENS1_36VarlenDynamicPersistentTileSchedulerILi128ELi96ELi256ELi256ELb1ELb1ELb0ELb1ELb0ELb1EEEEEEEEEvNT_6ParamsE:
        .type           _ZN7cutlass13device_kernelIN5flash19enable_sm80_to_sm89INS1_16FlashAttnFwdSm80INS1_25CollectiveMainloopFwdSm80ILi8ELi1ELb1EN4cute5tupleIJNS5_1CILi128EEENS7_ILi96EEES8_EEELi128ENS_10bfloat16_tEfNS_4arch4Sm80ELb0ELb1ELb1ELb1ELb1ELb1ELb1ELb1EEENS1_21CollectiveEpilogueFwdINS6_IJS8_S8_S9_EEENS6_IJNS7_ILi1EEESH_SH_EEESB_SD_Li256ELb1ELb1ELb1ELb0EEENS1_36VarlenDynamicPersistentTileSchedulerILi128ELi96ELi256ELi256ELb1ELb1ELb0ELb1ELb0ELb1EEEEEEEEEvNT_6ParamsE,@function
        .size           _ZN7cutlass13device_kernelIN5flash19enable_sm80_to_sm89INS1_16FlashAttnFwdSm80INS1_25CollectiveMainloopFwdSm80ILi8ELi1ELb1EN4cute5tupleIJNS5_1CILi128EEENS7_ILi96EEES8_EEELi128ENS_10bfloat16_tEfNS_4arch4Sm80ELb0ELb1ELb1ELb1ELb1ELb1ELb1ELb1EEENS1_21CollectiveEpilogueFwdINS6_IJS8_S8_S9_EEENS6_IJNS7_ILi1EEESH_SH_EEESB_SD_Li256ELb1ELb1ELb1ELb0EEENS1_36VarlenDynamicPersistentTileSchedulerILi128ELi96ELi256ELi256ELb1ELb1ELb0ELb1ELb0ELb1EEEEEEEEEvNT_6ParamsE,(.L_x_32 - _ZN7cutlass13device_kernelIN5flash19enable_sm80_to_sm89INS1_16FlashAttnFwdSm80INS1_25CollectiveMainloopFwdSm80ILi8ELi1ELb1EN4cute5tupleIJNS5_1CILi128EEENS7_ILi96EEES8_EEELi128ENS_10bfloat16_tEfNS_4arch4Sm80ELb0ELb1ELb1ELb1ELb1ELb1ELb1ELb1EEENS1_21CollectiveEpilogueFwdINS6_IJS8_S8_S9_EEENS6_IJNS7_ILi1EEESH_SH_EEESB_SD_Li256ELb1ELb1ELb1ELb0EEENS1_36VarlenDynamicPersistentTileSchedulerILi128ELi96ELi256ELi256ELb1ELb1ELb0ELb1ELb0ELb1EEEEEEEEEvNT_6ParamsE)
        .other          _ZN7cutlass13device_kernelIN5flash19enable_sm80_to_sm89INS1_16FlashAttnFwdSm80INS1_25CollectiveMainloopFwdSm80ILi8ELi1ELb1EN4cute5tupleIJNS5_1CILi128EEENS7_ILi96EEES8_EEELi128ENS_10bfloat16_tEfNS_4arch4Sm80ELb0ELb1ELb1ELb1ELb1ELb1ELb1ELb1EEENS1_21CollectiveEpilogueFwdINS6_IJS8_S8_S9_EEENS6_IJNS7_ILi1EEESH_SH_EEESB_SD_Li256ELb1ELb1ELb1ELb0EEENS1_36VarlenDynamicPersistentTileSchedulerILi128ELi96ELi256ELi256ELb1ELb1ELb0ELb1ELb0ELb1EEEEEEEEEvNT_6ParamsE,@"STO_CUDA_ENTRY STV_DEFAULT"
_ZN7cutlass13device_kernelIN5flash19enable_sm80_to_sm89INS1_16FlashAttnFwdSm80INS1_25CollectiveMainloopFwdSm80ILi8ELi1ELb1EN4cute5tupleIJNS5_1CILi128EEENS7_ILi96EEES8_EEELi128ENS_10bfloat16_tEfNS_4arch4Sm80ELb0ELb1ELb1ELb1ELb1ELb1ELb1ELb1EEENS1_21CollectiveEpilogueFwdINS6_IJS8_S8_S9_EEENS6_IJNS7_ILi1EEESH_SH_EEESB_SD_Li256ELb1ELb1ELb1ELb0EEENS1_36VarlenDynamicPersistentTileSchedulerILi128ELi96ELi256ELi256ELb1ELb1ELb0ELb1ELb0ELb1EEEEEEEEEvNT_6ParamsE:
[----:B------:R-:W-:Y:S01]  /*0000*/  LDC R1, c[0x0][0x28] ;  /* 0x00000a00ff017b82 */ /* 0x000fe20000000800 */
[----:B------:R-:W-:Y:S05]  /*0010*/  EXIT ;  /* 0x000000000000794d */ /* 0x000fea0003800000 */
.L_x_8:
        /* <DEDUP_REMOVED lines=14> */
.L_x_32:


//--------------------- .text._ZN7cutlass13device_kernelIN5flash19enable_sm80_to_sm89INS1_16FlashAttnFwdSm80INS1_25CollectiveMainloopFwdSm80ILi4ELi1ELb0EN4cute5tupleIJNS5_1CILi128EEENS7_ILi64EEES8_EEELi128ENS_10bfloat16_tEfNS_4arch4Sm80ELb1ELb0ELb1ELb0ELb1ELb0ELb1ELb1EEENS1_21CollectiveEpilogueFwdINS6_IJS8_S8_S9_EEENS6_IJNS7_ILi1EEESH_SH_EEESB_SD_Li128ELb0ELb1ELb1ELb0EEENS1_30DynamicPersistentTileSchedulerILi128ELi128ELb1ELb1ELb0EEEEEEEEEvNT_6ParamsE --------------------------
	.section	.text._ZN7cutlass13device_kernelIN5flash19enable_sm80_to_sm89INS1_16FlashAttnFwdSm80INS1_25CollectiveMainloopFwdSm80ILi4ELi1ELb0EN4cute5tupleIJNS5_1CILi128EEENS7_ILi64EEES8_EEELi128ENS_10bfloat16_tEfNS_4arch4Sm80ELb1ELb0ELb1ELb0ELb1ELb0ELb1ELb1EEENS1_21CollectiveEpilogueFwdINS6_IJS8_S8_S9_EEENS6_IJNS7_ILi1EEESH_SH_EEESB_SD_Li128ELb0ELb1ELb1ELb0EEENS1_30DynamicPersistentTileSchedulerILi128ELi128ELb1ELb1ELb0EEEEEEEEEvNT_6ParamsE,"ax",@progbits
	.align	128
.text._ZN7cutlass13device_kernelIN5flash19enable_sm80_to_sm89INS1_16FlashAttnFwdSm80INS1_25CollectiveMainloopFwdSm80ILi4ELi1ELb0EN4cute5tupleIJNS5_1CILi128EEENS7_ILi64EEES8_EEELi128ENS_10bfloat16_tEfNS_4arch4Sm80ELb1ELb0ELb1ELb0ELb1ELb0ELb1ELb1EEENS1_21CollectiveEpilogueFwdINS6_IJS8_S8_S9_EEENS6_IJNS7_ILi1EEESH_SH_EEESB_SD_Li128ELb0ELb1ELb1ELb0EEENS1_30DynamicPersistentTileSchedulerILi128ELi128ELb1ELb1ELb0EEEEEEEEEvNT_6ParamsE:
        .type           _ZN7cutlass13device_kernelIN5flash19enable_sm80_to_sm89INS1_16FlashAttnFwdSm80INS1_25CollectiveMainloopFwdSm80ILi4ELi1ELb0EN4cute5tupleIJNS5_1CILi128EEENS7_ILi64EEES8_EEELi128ENS_10bfloat16_tEfNS_4arch4Sm80ELb1ELb0ELb1ELb0ELb1ELb0ELb1ELb1EEENS1_21CollectiveEpilogueFwdINS6_IJS8_S8_S9_EEENS6_IJNS7_ILi1EEESH_SH_EEESB_SD_Li128ELb0ELb1ELb1ELb0EEENS1_30DynamicPersistentTileSchedulerILi128ELi128ELb1ELb1ELb0EEEEEEEEEvNT_6ParamsE,@function
        .size           _ZN7cutlass13device_kernelIN5flash19enable_sm80_to_sm89INS1_16FlashAttnFwdSm80INS1_25CollectiveMainloopFwdSm80ILi4ELi1ELb0EN4cute5tupleIJNS5_1CILi128EEENS7_ILi64EEES8_EEELi128ENS_10bfloat16_tEfNS_4arch4Sm80ELb1ELb0ELb1ELb0ELb1ELb0ELb1ELb1EEENS1_21CollectiveEpilogueFwdINS6_IJS8_S8_S9_EEENS6_IJNS7_ILi1EEESH_SH_EEESB_SD_Li128ELb0ELb1ELb1ELb0EEENS1_30DynamicPersistentTileSchedulerILi128ELi128ELb1ELb1ELb0EEEEEEEEEvNT_6ParamsE,(.L_x_33 - _ZN7cutlass13device_kernelIN5flash19enable_sm80_to_sm89INS1_16FlashAttnFwdSm80INS1_25CollectiveMainloopFwdSm80ILi4ELi1ELb0EN4cute5tupleIJNS5_1CILi128EEENS7_ILi64EEES8_EEELi128ENS_10bfloat16_tEfNS_4arch4Sm80ELb1ELb0ELb1ELb0ELb1ELb0ELb1ELb1EEENS1_21CollectiveEpilogueFwdINS6_IJS8_S8_S9_EEENS6_IJNS7_ILi1EEESH_SH_EEESB_SD_Li128ELb0ELb1ELb1ELb0EEENS1_30DynamicPersistentTileSchedulerILi128ELi128ELb1ELb1ELb0EEEEEEEEEvNT_6ParamsE)
        .other          _ZN7cutlass13device_kernelIN5flash19enable_sm80_to_sm89INS1_16FlashAttnFwdSm80INS1_25CollectiveMainloopFwdSm80ILi4ELi1ELb0EN4cute5tupleIJNS5_1CILi128EEENS7_ILi64EEES8_EEELi128ENS_10bfloat16_tEfNS_4arch4Sm80ELb1ELb0ELb1ELb0ELb1ELb0ELb1ELb1EEENS1_21CollectiveEpilogueFwdINS6_IJS8_S8_S9_EEENS6_IJNS7_ILi1EEESH_SH_EEESB_SD_Li128ELb0ELb1ELb1ELb0EEENS1_30DynamicPersistentTileSchedulerILi128ELi128ELb1ELb1ELb0EEEEEEEEEvNT_6ParamsE,@"STO_CUDA_ENTRY STV_DEFAULT"
_ZN7cutlass13device_kernelIN5flash19enable_sm80_to_sm89INS1_16FlashAttnFwdSm80INS1_25CollectiveMainloopFwdSm80ILi4ELi1ELb0EN4cute5tupleIJNS5_1CILi128EEENS7_ILi64EEES8_EEELi128ENS_10bfloat16_tEfNS_4arch4Sm80ELb1ELb0ELb1ELb0ELb1ELb0ELb1ELb1EEENS1_21CollectiveEpilogueFwdINS6_IJS8_S8_S9_EEENS6_IJNS7_ILi1EEESH_SH_EEESB_SD_Li128ELb0ELb1ELb1ELb0EEENS1_30DynamicPersistentTileSchedulerILi128ELi128ELb1ELb1ELb0EEEEEEEEEvNT_6ParamsE:
[----:B------:R-:W-:Y:S01]  /*0000*/  LDC R1, c[0x0][0x28] ;  /* 0x00000a00ff017b82 */ /* 0x000fe20000000800 */
[----:B------:R-:W-:Y:S05]  /*0010*/  EXIT ;  /* 0x000000000000794d */ /* 0x000fea0003800000 */
.L_x_9:
        /* <DEDUP_REMOVED lines=14> */
.L_x_33:


//--------------------- .text._ZN7cutlass13device_kernelIN5flash19enable_sm80_to_sm89INS1_16FlashAttnFwdSm80INS1_25CollectiveMainloopFwdSm80ILi8ELi1ELb1EN4cute5tupleIJNS5_1CILi128EEENS7_ILi112EEES8_EEELi128ENS_10bfloat16_tEfNS_4arch4Sm80ELb1ELb0ELb1ELb1ELb1ELb0ELb1ELb1EEENS1_21CollectiveEpilogueFwdINS6_IJS8_S8_S9_EEENS6_IJNS7_ILi1EEESH_SH_EEESB_SD_Li256ELb1ELb1ELb1ELb0EEENS1_36VarlenDynamicPersistentTileSchedulerILi128ELi112ELi256ELi256ELb1ELb1ELb0ELb1ELb1ELb1EEEEEEEEEvNT_6ParamsE --------------------------
	.section	.text._ZN7cutlass13device_kernelIN5flash19enable_sm80_to_sm89INS1_16FlashAttnFwdSm80INS1_25CollectiveMainloopFwdSm80ILi8ELi1ELb1EN4cute5tupleIJNS5_1CILi128EEENS7_ILi112EEES8_EEELi128ENS_10bfloat16_tEfNS_4arch4Sm80ELb1ELb0ELb1ELb1ELb1ELb0ELb1ELb1EEENS1_21CollectiveEpilogueFwdINS6_IJS8_S8_S9_EEENS6_IJNS7_ILi1EEESH_SH_EEESB_SD_Li256ELb1ELb1ELb1ELb0EEENS1_36VarlenDynamicPersistentTileSchedulerILi128ELi112ELi256ELi256ELb1ELb1ELb0ELb1ELb1ELb1EEEEEEEEEvNT_6ParamsE,"ax",@progbits
	.align	128
.text._ZN7cutlass13device_kernelIN5flash19enable_sm80_to_sm89INS1_16FlashAttnFwdSm80INS1_25CollectiveMainloopFwdSm80ILi8ELi1ELb1EN4cute5tupleIJNS5_1CILi128EEENS7_ILi112EEES8_EEELi128ENS_10bfloat16_tEfNS_4arch4Sm80ELb1ELb0ELb1ELb1ELb1ELb0ELb1ELb1EEENS1_21CollectiveEpilogueFwdINS6_IJS8_S8_S9_EEENS6_IJNS7_ILi1EEESH_SH_EEESB_SD_Li256ELb1ELb1ELb1ELb0EEENS1_36VarlenDynamicPersistentTileSchedulerILi128ELi112ELi256ELi256ELb1ELb1ELb0ELb1ELb1ELb1EEEEEEEEEvNT_6ParamsE:
        .type           _ZN7cutlass13device_kernelIN5flash19enable_sm80_to_sm89INS1_16FlashAttnFwdSm80INS1_25CollectiveMainloopFwdSm80ILi8ELi1ELb1EN4cute5tupleIJNS5_1CILi128EEENS7_ILi112EEES8_EEELi128ENS_10bfloat16_tEfNS_4arch4Sm80ELb1ELb0ELb1ELb1ELb1ELb0ELb1ELb1EEENS1_21CollectiveEpilogueFwdINS6_IJS8_S8_S9_EEENS6_IJNS7_ILi1EEESH_SH_EEESB_SD_Li256ELb1ELb1ELb1ELb0EEENS1_36VarlenDynamicPersistentTileSchedulerILi128ELi112ELi256ELi256ELb1ELb1ELb0ELb1ELb1ELb1EEEEEEEEEvNT_6ParamsE,@function
        .size           _ZN7cutlass13device_kernelIN5flash19enable_sm80_to_sm89INS1_16FlashAttnFwdSm80INS1_25CollectiveMainloopFwdSm80ILi8ELi1ELb1EN4cute5tupleIJNS5_1CILi128EEENS7_ILi112EEES8_EEELi128ENS_10bfloat16_tEfNS_4arch4Sm80ELb1ELb0ELb1ELb1ELb1ELb0ELb1ELb1EEENS1_21CollectiveEpilogueFwdINS6_IJS8_S8_S9_EEENS6_IJNS7_ILi1EEESH_SH_EEESB_SD_Li256ELb1ELb1ELb1ELb0EEENS1_36VarlenDynamicPersistentTileSchedulerILi128ELi112ELi256ELi256ELb1ELb1ELb0ELb1ELb1ELb1EEEEEEEEEvNT_6ParamsE,(.L_x_34 - _ZN7cutlass13device_kernelIN5flash19enable_sm80_to_sm89INS1_16FlashAttnFwdSm80INS1_25CollectiveMainloopFwdSm80ILi8ELi1ELb1EN4cute5tupleIJNS5_1CILi128EEENS7_ILi112EEES8_EEELi128ENS_10bfloat16_tEfNS_4arch4Sm80ELb1ELb0ELb1ELb1ELb1ELb0ELb1ELb1EEENS1_21CollectiveEpilogueFwdINS6_IJS8_S8_S9_EEENS6_IJNS7_ILi1EEESH_SH_EEESB_SD_Li256ELb1ELb1ELb1ELb0EEENS1_36VarlenDynamicPersistentTileSchedulerILi128ELi112ELi256ELi256ELb1ELb1ELb0ELb1ELb1ELb1EEEEEEEEEvNT_6ParamsE)
        .other          _ZN7cutlass13device_kernelIN5flash19enable_sm80_to_sm89INS1_16FlashAttnFwdSm80INS1_25CollectiveMainloopFwdSm80ILi8ELi1ELb1EN4cute5tupleIJNS5_1CILi128EEENS7_ILi112EEES8_EEELi128ENS_10bfloat16_tEfNS_4arch4Sm80ELb1ELb0ELb1ELb1ELb1ELb0ELb1ELb1EEENS1_21CollectiveEpilogueFwdINS6_IJS8_S8_S9_EEENS6_IJNS7_ILi1EEESH_SH_EEESB_SD_Li256ELb1ELb1ELb1ELb0EEENS1_36VarlenDynamicPersistentTileSchedulerILi128ELi112ELi256ELi256ELb1ELb1ELb0ELb1ELb1ELb1EEEEEEEEEvNT_6ParamsE,@"STO_CUDA_ENTRY STV_DEFAULT"
_ZN7cutlass13device_kernelIN5flash19enable_sm80_to_sm89INS1_16FlashAttnFwdSm80INS1_25CollectiveMainloopFwdSm80ILi8ELi1ELb1EN4cute5tupleIJNS5_1CILi128EEENS7_ILi112EEES8_EEELi128ENS_10bfloat16_tEfNS_4arch4Sm80ELb1ELb0ELb1ELb1ELb1ELb0ELb1ELb1EEENS1_21CollectiveEpilogueFwdINS6_IJS8_S8_S9_EEENS6_IJNS7_ILi1EEESH_SH_EEESB_SD_Li256ELb1ELb1ELb1ELb0EEENS1_36VarlenDynamicPersistentTileSchedulerILi128ELi112ELi256ELi256ELb1ELb1ELb0ELb1ELb1ELb1EEEEEEEEEvNT_6ParamsE:
[----:B------:R-:W-:Y:S01]  /*0000*/  LDC R1, c[0x0][0x28] ;  /* 0x00000a00ff017b82 */ /* 0x000fe20000000800 */
[----:B------:R-:W-:Y:S05]  /*0010*/  EXIT ;  /* 0x000000000000794d */ /* 0x000fea0003800000 */
.L_x_10:
        /* <DEDUP_REMOVED lines=14> */
.L_x_34:


//--------------------- .text._ZN7cutlass13device_kernelIN5flash19enable_sm80_to_sm89INS1_16FlashAttnFwdSm80INS1_25CollectiveMainloopFwdSm80ILi8ELi1ELb1EN4cute5tupleIJNS5_1CILi128EEENS7_ILi112EEES8_EEELi128ENS_10bfloat16_tEfNS_4arch4Sm80ELb1ELb0ELb1ELb1ELb1ELb1ELb1ELb1EEENS1_21CollectiveEpilogueFwdINS6_IJS8_S8_S9_EEENS6_IJNS7_ILi1EEESH_SH_EEESB_SD_Li256ELb1ELb1ELb1ELb0EEENS1_36VarlenDynamicPersistentTileSchedulerILi128ELi112ELi256ELi256ELb1ELb1ELb0ELb1ELb1ELb1EEEEEEEEEvNT_6ParamsE --------------------------
	.section	.text._ZN7cutlass13device_kernelIN5flash19enable_sm80_to_sm89INS1_16FlashAttnFwdSm80INS1_25CollectiveMainloopFwdSm80ILi8ELi1ELb1EN4cute5tupleIJNS5_1CILi128EEENS7_ILi112EEES8_EEELi128ENS_10bfloat16_tEfNS_4arch4Sm80ELb1ELb0ELb1ELb1ELb1ELb1ELb1ELb1EEENS1_21CollectiveEpilogueFwdINS6_IJS8_S8_S9_EEENS6_IJNS7_ILi1EEESH_SH_EEESB_SD_Li256ELb1ELb1ELb1ELb0EEENS1_36VarlenDynamicPersistentTileSchedulerILi128ELi112ELi256ELi256ELb1ELb1ELb0ELb1ELb1ELb1EEEEEEEEEvNT_6ParamsE,"ax",@progbits
	.align	128
.text._ZN7cutlass13device_kernelIN5flash19enable_sm80_to_sm89INS1_16FlashAttnFwdSm80INS1_25CollectiveMainloopFwdSm80ILi8ELi1ELb1EN4cute5tupleIJNS5_1CILi128EEENS7_ILi112EEES8_EEELi128ENS_10bfloat16_tEfNS_4arch4Sm80ELb1ELb0ELb1ELb1ELb1ELb1ELb1ELb1EEENS1_21CollectiveEpilogueFwdINS6_IJS8_S8_S9_EEENS6_IJNS7_ILi1EEESH_SH_EEESB_SD_Li256ELb1ELb1ELb1ELb0EEENS1_36VarlenDynamicPersistentTileSchedulerILi128ELi112ELi256ELi256ELb1ELb1ELb0ELb1ELb1ELb1EEEEEEEEEvNT_6ParamsE:
        .type           _ZN7cutlass13device_kernelIN5flash19enable_sm80_to_sm89INS1_16FlashAttnFwdSm80INS1_25CollectiveMainloopFwdSm80ILi8ELi1ELb1EN4cute5tupleIJNS5_1CILi128EEENS7_ILi112EEES8_EEELi128ENS_10bfloat16_tEfNS_4arch4Sm80ELb1ELb0ELb1ELb1ELb1ELb1ELb1ELb1EEENS1_21CollectiveEpilogueFwdINS6_IJS8_S8_S9_EEENS6_IJNS7_ILi1EEESH_SH_EEESB_SD_Li256ELb1ELb1ELb1ELb0EEENS1_36VarlenDynamicPersistentTileSchedulerILi128ELi112ELi256ELi256ELb1ELb1ELb0ELb1ELb1ELb1EEEEEEEEEvNT_6ParamsE,@function
        .size           _ZN7cutlass13device_kernelIN5flash19enable_sm80_to_sm89INS1_16FlashAttnFwdSm80INS1_25CollectiveMainloopFwdSm80ILi8ELi1ELb1EN4cute5tupleIJNS5_1CILi128EEENS7_ILi112EEES8_EEELi128ENS_10bfloat16_tEfNS_4arch4Sm80ELb1ELb0ELb1ELb1ELb1ELb1ELb1ELb1EEENS1_21CollectiveEpilogueFwdINS6_IJS8_S8_S9_EEENS6_IJNS7_ILi1EEESH_SH_EEESB_SD_Li256ELb1ELb1ELb1ELb0EEENS1_36VarlenDynamicPersistentTileSchedulerILi128ELi112ELi256ELi256ELb1ELb1ELb0ELb1ELb1ELb1EEEEEEEEEvNT_6ParamsE,(.L_x_35 - _ZN7cutlass13device_kernelIN5flash19enable_sm80_to_sm89INS1_16FlashAttnFwdSm80INS1_25CollectiveMainloopFwdSm80ILi8ELi1ELb1EN4cute5tupleIJNS5_1CILi128EEENS7_ILi112EEES8_EEELi128ENS_10bfloat16_tEfNS_4arch4Sm80ELb1ELb0ELb1ELb1ELb1ELb1ELb1ELb1EEENS1_21CollectiveEpilogueFwdINS6_IJS8_S8_S9_EEENS6_IJNS7_ILi1EEESH_SH_EEESB_SD_Li256ELb1ELb1ELb1ELb0EEENS1_36VarlenDynamicPersistentTileSchedulerILi128ELi112ELi256ELi256ELb1ELb1ELb0ELb1ELb1ELb1EEEEEEEEEvNT_6ParamsE)
        .other          _ZN7cutlass13device_kernelIN5flash19enable_sm80_to_sm89INS1_16FlashAttnFwdSm80INS1_25CollectiveMainloopFwdSm80ILi8ELi1ELb1EN4cute5tupleIJNS5_1CILi128EEENS7_ILi112EEES8_EEELi128ENS_10bfloat16_tEfNS_4arch4Sm80ELb1ELb0ELb1ELb1ELb1ELb1ELb1ELb1EEENS1_21CollectiveEpilogueFwdINS6_IJS8_S8_S9_EEENS6_IJNS7_ILi1EEESH_SH_EEESB_SD_Li256ELb1ELb1ELb1ELb0EEENS1_36VarlenDynamicPersistentTileSchedulerILi128ELi112ELi256ELi256ELb1ELb1ELb0ELb1ELb1ELb1EEEEEEEEEvNT_6ParamsE,@"STO_CUDA_ENTRY STV_DEFAULT"
_ZN7cutlass13device_kernelIN5flash19enable_sm80_to_sm89INS1_16FlashAttnFwdSm80INS1_25CollectiveMainloopFwdSm80ILi8ELi1ELb1EN4cute5tupleIJNS5_1CILi128EEENS7_ILi112EEES8_EEELi128ENS_10bfloat16_tEfNS_4arch4Sm80ELb1ELb0ELb1ELb1ELb1ELb1ELb1ELb1EEENS1_21CollectiveEpilogueFwdINS6_IJS8_S8_S9_EEENS6_IJNS7_ILi1EEESH_SH_EEESB_SD_Li256ELb1ELb1ELb1ELb0EEENS1_36VarlenDynamicPersistentTileSchedulerILi128ELi112ELi256ELi256ELb1ELb1ELb0ELb1ELb1ELb1EEEEEEEEEvNT_6ParamsE:
[----:B------:R-:W-:Y:S01]  /*0000*/  LDC R1, c[0x0][0x28] ;  /* 0x00000a00ff017b82 */ /* 0x000fe20000000800 */
[----:B------:R-:W-:Y:S05]  /*0010*/  EXIT ;  /* 0x000000000000794d */ /* 0x000fea0003800000 */
.L_x_11:
        /* <DEDUP_REMOVED lines=14> */
.L_x_35:


//--------------------- .text._ZN7cutlass13device_kernelIN5flash19enable_sm80_to_sm89INS1_16FlashAttnFwdSm80INS1_25CollectiveMainloopFwdSm80ILi8ELi1ELb1EN4cute5tupleIJNS5_1CILi128EEES8_S8_EEELi128ENS_10bfloat16_tEfNS_4arch4Sm80ELb0ELb0ELb0ELb0ELb1ELb0ELb1ELb1EEENS1_21CollectiveEpilogueFwdIS9_NS6_IJNS7_ILi1EEESF_SF_EEESA_SC_Li256ELb0ELb1ELb1ELb0EEENS1_19SingleTileSchedulerILb0ELb1ELb1ELi128EEEEEEEEEvNT_6ParamsE --------------------------
	.section	.text._ZN7cutlass13device_kernelIN5flash19enable_sm80_to_sm89INS1_16FlashAttnFwdSm80INS1_25CollectiveMainloopFwdSm80ILi8ELi1ELb1EN4cute5tupleIJNS5_1CILi128EEES8_S8_EEELi128ENS_10bfloat16_tEfNS_4arch4Sm80ELb0ELb0ELb0ELb0ELb1ELb0ELb1ELb1EEENS1_21CollectiveEpilogueFwdIS9_NS6_IJNS7_ILi1EEESF_SF_EEESA_SC_Li256ELb0ELb1ELb1ELb0EEENS1_19SingleTileSchedulerILb0ELb1ELb1ELi128EEEEEEEEEvNT_6ParamsE,"ax",@progbits
	.align	128
.text._ZN7cutlass13device_kernelIN5flash19enable_sm80_to_sm89INS1_16FlashAttnFwdSm80INS1_25CollectiveMainloopFwdSm80ILi8ELi1ELb1EN4cute5tupleIJNS5_1CILi128EEES8_S8_EEELi128ENS_10bfloat16_tEfNS_4arch4Sm80ELb0ELb0ELb0ELb0ELb1ELb0ELb1ELb1EEENS1_21CollectiveEpilogueFwdIS9_NS6_IJNS7_ILi1EEESF_SF_EEESA_SC_Li256ELb0ELb1ELb1ELb0EEENS1_19SingleTileSchedulerILb0ELb1ELb1ELi128EEEEEEEEEvNT_6ParamsE:
        .type           _ZN7cutlass13device_kernelIN5flash19enable_sm80_to_sm89INS1_16FlashAttnFwdSm80INS1_25CollectiveMainloopFwdSm80ILi8ELi1ELb1EN4cute5tupleIJNS5_1CILi128EEES8_S8_EEELi128ENS_10bfloat16_tEfNS_4arch4Sm80ELb0ELb0ELb0ELb0ELb1ELb0ELb1ELb1EEENS1_21CollectiveEpilogueFwdIS9_NS6_IJNS7_ILi1EEESF_SF_EEESA_SC_Li256ELb0ELb1ELb1ELb0EEENS1_19SingleTileSchedulerILb0ELb1ELb1ELi128EEEEEEEEEvNT_6ParamsE,@function
        .size           _ZN7cutlass13device_kernelIN5flash19enable_sm80_to_sm89INS1_16FlashAttnFwdSm80INS1_25CollectiveMainloopFwdSm80ILi8ELi1ELb1EN4cute5tupleIJNS5_1CILi128EEES8_S8_EEELi128ENS_10bfloat16_tEfNS_4arch4Sm80ELb0ELb0ELb0ELb0ELb1ELb0ELb1ELb1EEENS1_21CollectiveEpilogueFwdIS9_NS6_IJNS7_ILi1EEESF_SF_EEESA_SC_Li256ELb0ELb1ELb1ELb0EEENS1_19SingleTileSchedulerILb0ELb1ELb1ELi128EEEEEEEEEvNT_6ParamsE,(.L_x_36 - _ZN7cutlass13device_kernelIN5flash19enable_sm80_to_sm89INS1_16FlashAttnFwdSm80INS1_25CollectiveMainloopFwdSm80ILi8ELi1ELb1EN4cute5tupleIJNS5_1CILi128EEES8_S8_EEELi128ENS_10bfloat16_tEfNS_4arch4Sm80ELb0ELb0ELb0ELb0ELb1ELb0ELb1ELb1EEENS1_21CollectiveEpilogueFwdIS9_NS6_IJNS7_ILi1EEESF_SF_EEESA_SC_Li256ELb0ELb1ELb1ELb0EEENS1_19SingleTileSchedulerILb0ELb1ELb1ELi128EEEEEEEEEvNT_6ParamsE)
        .other          _ZN7cutlass13device_kernelIN5flash19enable_sm80_to_sm89INS1_16FlashAttnFwdSm80INS1_25CollectiveMainloopFwdSm80ILi8ELi1ELb1EN4cute5tupleIJNS5_1CILi128EEES8_S8_EEELi128ENS_10bfloat16_tEfNS_4arch4Sm80ELb0ELb0ELb0ELb0ELb1ELb0ELb1ELb1EEENS1_21CollectiveEpilogueFwdIS9_NS6_IJNS7_ILi1EEESF_SF_EEESA_SC_Li256ELb0ELb1ELb1ELb0EEENS1_19SingleTileSchedulerILb0ELb1ELb1ELi128EEEEEEEEEvNT_6ParamsE,@"STO_CUDA_ENTRY STV_DEFAULT"
_ZN7cutlass13device_kernelIN5flash19enable_sm80_to_sm89INS1_16FlashAttnFwdSm80INS1_25CollectiveMainloopFwdSm80ILi8ELi1ELb1EN4cute5tupleIJNS5_1CILi128EEES8_S8_EEELi128ENS_10bfloat16_tEfNS_4arch4Sm80ELb0ELb0ELb0ELb0ELb1ELb0ELb1ELb1EEENS1_21CollectiveEpilogueFwdIS9_NS6_IJNS7_ILi1EEESF_SF_EEESA_SC_Li256ELb0ELb1ELb1ELb0EEENS1_19SingleTileSchedulerILb0ELb1ELb1ELi128EEEEEEEEEvNT_6ParamsE:
[----:B------:R-:W-:Y:S01]  /*0000*/  LDC R1, c[0x0][0x28] ;  /* 0x00000a00ff017b82 */ /* 0x000fe20000000800 */
[----:B------:R-:W-:Y:S05]  /*0010*/  EXIT ;  /* 0x000000000000794d */ /* 0x000fea0003800000 */
.L_x_12:
        /* <DEDUP_REMOVED lines=14> */
.L_x_36:


//--------------------- .text._ZN7cutlass13device_kernelIN5flash19enable_sm80_to_sm89INS1_16FlashAttnFwdSm80INS1_25CollectiveMainloopFwdSm80ILi8ELi1ELb1EN4cute5tupleIJNS5_1CILi128EEENS7_ILi96EEES8_EEELi128ENS_10bfloat16_tEfNS_4arch4Sm80ELb0ELb1ELb0ELb0ELb1ELb0ELb1ELb1EEENS1_21CollectiveEpilogueFwdINS6_IJS8_S8_S9_EEENS6_IJNS7_ILi1EEESH_SH_EEESB_SD_Li256ELb0ELb1ELb1ELb0EEENS1_19SingleTileSchedulerILb0ELb1ELb1ELi128EEEEEEEEEvNT_6ParamsE --------------------------
	.section	.text._ZN7cutlass13device_kernelIN5flash19enable_sm80_to_sm89INS1_16FlashAttnFwdSm80INS1_25CollectiveMainloopFwdSm80ILi8ELi1ELb1EN4cute5tupleIJNS5_1CILi128EEENS7_ILi96EEES8_EEELi128ENS_10bfloat16_tEfNS_4arch4Sm80ELb0ELb1ELb0ELb0ELb1ELb0ELb1ELb1EEENS1_21CollectiveEpilogueFwdINS6_IJS8_S8_S9_EEENS6_IJNS7_ILi1EEESH_SH_EEESB_SD_Li256ELb0ELb1ELb1ELb0EEENS1_19SingleTileSchedulerILb0ELb1ELb1ELi128EEEEEEEEEvNT_6ParamsE,"ax",@progbits
	.align	128
.text._ZN7cutlass13device_kernelIN5flash19enable_sm80_to_sm89INS1_16FlashAttnFwdSm80INS1_25CollectiveMainloopFwdSm80ILi8ELi1ELb1EN4cute5tupleIJNS5_1CILi128EEENS7_ILi96EEES8_EEELi128ENS_10bfloat16_tEfNS_4arch4Sm80ELb0ELb1ELb0ELb0ELb1ELb0ELb1ELb1EEENS1_21CollectiveEpilogueFwdINS6_IJS8_S8_S9_EEENS6_IJNS7_ILi1EEESH_SH_EEESB_SD_Li256ELb0ELb1ELb1ELb0EEENS1_19SingleTileSchedulerILb0ELb1ELb1ELi128EEEEEEEEEvNT_6ParamsE:
        .type           _ZN7cutlass13device_kernelIN5flash19enable_sm80_to_sm89INS1_16FlashAttnFwdSm80INS1_25CollectiveMainloopFwdSm80ILi8ELi1ELb1EN4cute5tupleIJNS5_1CILi128EEENS7_ILi96EEES8_EEELi128ENS_10bfloat16_tEfNS_4arch4Sm80ELb0ELb1ELb0ELb0ELb1ELb0ELb1ELb1EEENS1_21CollectiveEpilogueFwdINS6_IJS8_S8_S9_EEENS6_IJNS7_ILi1EEESH_SH_EEESB_SD_Li256ELb0ELb1ELb1ELb0EEENS1_19SingleTileSchedulerILb0ELb1ELb1ELi128EEEEEEEEEvNT_6ParamsE,@function
        .size           _ZN7cutlass13device_kernelIN5flash19enable_sm80_to_sm89INS1_16FlashAttnFwdSm80INS1_25CollectiveMainloopFwdSm80ILi8ELi1ELb1EN4cute5tupleIJNS5_1CILi128EEENS7_ILi96EEES8_EEELi128ENS_10bfloat16_tEfNS_4arch4Sm80ELb0ELb1ELb0ELb0ELb1ELb0ELb1ELb1EEENS1_21CollectiveEpilogueFwdINS6_IJS8_S8_S9_EEENS6_IJNS7_ILi1EEESH_SH_EEESB_SD_Li256ELb0ELb1ELb1ELb0EEENS1_19SingleTileSchedulerILb0ELb1ELb1ELi128EEEEEEEEEvNT_6ParamsE,(.L_x_37 - _ZN7cutlass13device_kernelIN5flash19enable_sm80_to_sm89INS1_16FlashAttnFwdSm80INS1_25CollectiveMainloopFwdSm80ILi8ELi1ELb1EN4cute5tupleIJNS5_1CILi128EEENS7_ILi96EEES8_EEELi128ENS_10bfloat16_tEfNS_4arch4Sm80ELb0ELb1ELb0ELb0ELb1ELb0ELb1ELb1EEENS1_21CollectiveEpilogueFwdINS6_IJS8_S8_S9_EEENS6_IJNS7_ILi1EEESH_SH_EEESB_SD_Li256ELb0ELb1ELb1ELb0EEENS1_19SingleTileSchedulerILb0ELb1ELb1ELi128EEEEEEEEEvNT_6ParamsE)
        .other          _ZN7cutlass13device_kernelIN5flash19enable_sm80_to_sm89INS1_16FlashAttnFwdSm80INS1_25CollectiveMainloopFwdSm80ILi8ELi1ELb1EN4cute5tupleIJNS5_1CILi128EEENS7_ILi96EEES8_EEELi128ENS_10bfloat16_tEfNS_4arch4Sm80ELb0ELb1ELb0ELb0ELb1ELb0ELb1ELb1EEENS1_21CollectiveEpilogueFwdINS6_IJS8_S8_S9_EEENS6_IJNS7_ILi1EEESH_SH_EEESB_SD_Li256ELb0ELb1ELb1ELb0EEENS1_19SingleTileSchedulerILb0ELb1ELb1ELi128EEEEEEEEEvNT_6ParamsE,@"STO_CUDA_ENTRY STV_DEFAULT"
_ZN7cutlass13device_kernelIN5flash19enable_sm80_to_sm89INS1_16FlashAttnFwdSm80INS1_25CollectiveMainloopFwdSm80ILi8ELi1ELb1EN4cute5tupleIJNS5_1CILi128EEENS7_ILi96EEES8_EEELi128ENS_10bfloat16_tEfNS_4arch4Sm80ELb0ELb1ELb0ELb0ELb1ELb0ELb1ELb1EEENS1_21CollectiveEpilogueFwdINS6_IJS8_S8_S9_EEENS6_IJNS7_ILi1EEESH_SH_EEESB_SD_Li256ELb0ELb1ELb1ELb0EEENS1_19SingleTileSchedulerILb0ELb1ELb1ELi128EEEEEEEEEvNT_6ParamsE:
[----:B------:R-:W-:Y:S01]  /*0000*/  LDC R1, c[0x0][0x28] ;  /* 0x00000a00ff017b82 */ /* 0x000fe20000000800 */
[----:B------:R-:W-:Y:S05]  /*0010*/  EXIT ;  /* 0x000000000000794d */ /* 0x000fea0003800000 */
.L_x_13:
        /* <DEDUP_REMOVED lines=14> */
.L_x_37:


//--------------------- .text._ZN7cutlass13device_kernelIN5flash19enable_sm80_to_sm89INS1_16FlashAttnFwdSm80INS1_25CollectiveMainloopFwdSm80ILi8ELi1ELb1EN4cute5tupleIJNS5_1CILi128EEES8_S8_EEELi128ENS_10bfloat16_tEfNS_4arch4Sm80ELb1ELb0ELb0ELb0ELb1ELb0ELb1ELb1EEENS1_21CollectiveEpilogueFwdIS9_NS6_IJNS7_ILi1EEESF_SF_EEESA_SC_Li256ELb0ELb1ELb1ELb0EEENS1_30DynamicPersistentTileSchedulerILi256ELi256ELb1ELb1ELb0EEEEEEEEEvNT_6ParamsE --------------------------
	.section	.text._ZN7cutlass13device_kernelIN5flash19enable_sm80_to_sm89INS1_16FlashAttnFwdSm80INS1_25CollectiveMainloopFwdSm80ILi8ELi1ELb1EN4cute5tupleIJNS5_1CILi128EEES8_S8_EEELi128ENS_10bfloat16_tEfNS_4arch4Sm80ELb1ELb0ELb0ELb0ELb1ELb0ELb1ELb1EEENS1_21CollectiveEpilogueFwdIS9_NS6_IJNS7_ILi1EEESF_SF_EEESA_SC_Li256ELb0ELb1ELb1ELb0EEENS1_30DynamicPersistentTileSchedulerILi256ELi256ELb1ELb1ELb0EEEEEEEEEvNT_6ParamsE,"ax",@progbits
	.align	128
.text._ZN7cutlass13device_kernelIN5flash19enable_sm80_to_sm89INS1_16FlashAttnFwdSm80INS1_25CollectiveMainloopFwdSm80ILi8ELi1ELb1EN4cute5tupleIJNS5_1CILi128EEES8_S8_EEELi128ENS_10bfloat16_tEfNS_4arch4Sm80ELb1ELb0ELb0ELb0ELb1ELb0ELb1ELb1EEENS1_21CollectiveEpilogueFwdIS9_NS6_IJNS7_ILi1EEESF_SF_EEESA_SC_Li256ELb0ELb1ELb1ELb0EEENS1_30DynamicPersistentTileSchedulerILi256ELi256ELb1ELb1ELb0EEEEEEEEEvNT_6ParamsE:
        .type           _ZN7cutlass13device_kernelIN5flash19enable_sm80_to_sm89INS1_16FlashAttnFwdSm80INS1_25CollectiveMainloopFwdSm80ILi8ELi1ELb1EN4cute5tupleIJNS5_1CILi128EEES8_S8_EEELi128ENS_10bfloat16_tEfNS_4arch4Sm80ELb1ELb0ELb0ELb0ELb1ELb0ELb1ELb1EEENS1_21CollectiveEpilogueFwdIS9_NS6_IJNS7_ILi1EEESF_SF_EEESA_SC_Li256ELb0ELb1ELb1ELb0EEENS1_30DynamicPersistentTileSchedulerILi256ELi256ELb1ELb1ELb0EEEEEEEEEvNT_6ParamsE,@function
        .size           _ZN7cutlass13device_kernelIN5flash19enable_sm80_to_sm89INS1_16FlashAttnFwdSm80INS1_25CollectiveMainloopFwdSm80ILi8ELi1ELb1EN4cute5tupleIJNS5_1CILi128EEES8_S8_EEELi128ENS_10bfloat16_tEfNS_4arch4Sm80ELb1ELb0ELb0ELb0ELb1ELb0ELb1ELb1EEENS1_21CollectiveEpilogueFwdIS9_NS6_IJNS7_ILi1EEESF_SF_EEESA_SC_Li256ELb0ELb1ELb1ELb0EEENS1_30DynamicPersistentTileSchedulerILi256ELi256ELb1ELb1ELb0EEEEEEEEEvNT_6ParamsE,(.L_x_38 - _ZN7cutlass13device_kernelIN5flash19enable_sm80_to_sm89INS1_16FlashAttnFwdSm80INS1_25CollectiveMainloopFwdSm80ILi8ELi1ELb1EN4cute5tupleIJNS5_1CILi128EEES8_S8_EEELi128ENS_10bfloat16_tEfNS_4arch4Sm80ELb1ELb0ELb0ELb0ELb1ELb0ELb1ELb1EEENS1_21CollectiveEpilogueFwdIS9_NS6_IJNS7_ILi1EEESF_SF_EEESA_SC_Li256ELb0ELb1ELb1ELb0EEENS1_30DynamicPersistentTileSchedulerILi256ELi256ELb1ELb1ELb0EEEEEEEEEvNT_6ParamsE)
        .other          _ZN7cutlass13device_kernelIN5flash19enable_sm80_to_sm89INS1_16FlashAttnFwdSm80INS1_25CollectiveMainloopFwdSm80ILi8ELi1ELb1EN4cute5tupleIJNS5_1CILi128EEES8_S8_EEELi128ENS_10bfloat16_tEfNS_4arch4Sm80ELb1ELb0ELb0ELb0ELb1ELb0ELb1ELb1EEENS1_21CollectiveEpilogueFwdIS9_NS6_IJNS7_ILi1EEESF_SF_EEESA_SC_Li256ELb0ELb1ELb1ELb0EEENS1_30DynamicPersistentTileSchedulerILi256ELi256ELb1ELb1ELb0EEEEEEEEEvNT_6ParamsE,@"STO_CUDA_ENTRY STV_DEFAULT"
_ZN7cutlass13device_kernelIN5flash19enable_sm80_to_sm89INS1_16FlashAttnFwdSm80INS1_25CollectiveMainloopFwdSm80ILi8ELi1ELb1EN4cute5tupleIJNS5_1CILi128EEES8_S8_EEELi128ENS_10bfloat16_tEfNS_4arch4Sm80ELb1ELb0ELb0ELb0ELb1ELb0ELb1ELb1EEENS1_21CollectiveEpilogueFwdIS9_NS6_IJNS7_ILi1EEESF_SF_EEESA_SC_Li256ELb0ELb1ELb1ELb0EEENS1_30DynamicPersistentTileSchedulerILi256ELi256ELb1ELb1ELb0EEEEEEEEEvNT_6ParamsE:
[----:B------:R-:W-:Y:S01]  /*0000*/  LDC R1, c[0x0][0x28] ;  /* 0x00000a00ff017b82 */ /* 0x000fe20000000800 */
[----:B------:R-:W-:Y:S05]  /*0010*/  EXIT ;  /* 0x000000000000794d */ /* 0x000fea0003800000 */
.L_x_14:
        /* <DEDUP_REMOVED lines=14> */
.L_x_38:


//--------------------- .text._ZN7cutlass13device_kernelIN5flash19enable_sm80_to_sm89INS1_16FlashAttnFwdSm80INS1_25CollectiveMainloopFwdSm80ILi4ELi1ELb0EN4cute5tupleIJNS5_1CILi128EEENS7_ILi64EEES8_EEELi128ENS_10bfloat16_tEfNS_4arch4Sm80ELb0ELb0ELb0ELb0ELb1ELb0ELb1ELb1EEENS1_21CollectiveEpilogueFwdINS6_IJS8_S8_S9_EEENS6_IJNS7_ILi1EEESH_SH_EEESB_SD_Li128ELb0ELb1ELb1ELb0EEENS1_19SingleTileSchedulerILb0ELb1ELb1ELi128EEEEEEEEEvNT_6ParamsE --------------------------
	.section	.text._ZN7cutlass13device_kernelIN5flash19enable_sm80_to_sm89INS1_16FlashAttnFwdSm80INS1_25CollectiveMainloopFwdSm80ILi4ELi1ELb0EN4cute5tupleIJNS5_1CILi128EEENS7_ILi64EEES8_EEELi128ENS_10bfloat16_tEfNS_4arch4Sm80ELb0ELb0ELb0ELb0ELb1ELb0ELb1ELb1EEENS1_21CollectiveEpilogueFwdINS6_IJS8_S8_S9_EEENS6_IJNS7_ILi1EEESH_SH_EEESB_SD_Li128ELb0ELb1ELb1ELb0EEENS1_19SingleTileSchedulerILb0ELb1ELb1ELi128EEEEEEEEEvNT_6ParamsE,"ax",@progbits
	.align	128
.text._ZN7cutlass13device_kernelIN5flash19enable_sm80_to_sm89INS1_16FlashAttnFwdSm80INS1_25CollectiveMainloopFwdSm80ILi4ELi1ELb0EN4cute5tupleIJNS5_1CILi128EEENS7_ILi64EEES8_EEELi128ENS_10bfloat16_tEfNS_4arch4Sm80ELb0ELb0ELb0ELb0ELb1ELb0ELb1ELb1EEENS1_21CollectiveEpilogueFwdINS6_IJS8_S8_S9_EEENS6_IJNS7_ILi1EEESH_SH_EEESB_SD_Li128ELb0ELb1ELb1ELb0EEENS1_19SingleTileSchedulerILb0ELb1ELb1ELi128EEEEEEEEEvNT_6ParamsE:
        .type           _ZN7cutlass13device_kernelIN5flash19enable_sm80_to_sm89INS1_16FlashAttnFwdSm80INS1_25CollectiveMainloopFwdSm80ILi4ELi1ELb0EN4cute5tupleIJNS5_1CILi128EEENS7_ILi64EEES8_EEELi128ENS_10bfloat16_tEfNS_4arch4Sm80ELb0ELb0ELb0ELb0ELb1ELb0ELb1ELb1EEENS1_21CollectiveEpilogueFwdINS6_IJS8_S8_S9_EEENS6_IJNS7_ILi1EEESH_SH_EEESB_SD_Li128ELb0ELb1ELb1ELb0EEENS1_19SingleTileSchedulerILb0ELb1ELb1ELi128EEEEEEEEEvNT_6ParamsE,@function
        .size           _ZN7cutlass13device_kernelIN5flash19enable_sm80_to_sm89INS1_16FlashAttnFwdSm80INS1_25CollectiveMainloopFwdSm80ILi4ELi1ELb0EN4cute5tupleIJNS5_1CILi128EEENS7_ILi64EEES8_EEELi128ENS_10bfloat16_tEfNS_4arch4Sm80ELb0ELb0ELb0ELb0ELb1ELb0ELb1ELb1EEENS1_21CollectiveEpilogueFwdINS6_IJS8_S8_S9_EEENS6_IJNS7_ILi1EEESH_SH_EEESB_SD_Li128ELb0ELb1ELb1ELb0EEENS1_19SingleTileSchedulerILb0ELb1ELb1ELi128EEEEEEEEEvNT_6ParamsE,(.L_x_39 - _ZN7cutlass13device_kernelIN5flash19enable_sm80_to_sm89INS1_16FlashAttnFwdSm80INS1_25CollectiveMainloopFwdSm80ILi4ELi1ELb0EN4cute5tupleIJNS5_1CILi128EEENS7_ILi64EEES8_EEELi128ENS_10bfloat16_tEfNS_4arch4Sm80ELb0ELb0ELb0ELb0ELb1ELb0ELb1ELb1EEENS1_21CollectiveEpilogueFwdINS6_IJS8_S8_S9_EEENS6_IJNS7_ILi1EEESH_SH_EEESB_SD_Li128ELb0ELb1ELb1ELb0EEENS1_19SingleTileSchedulerILb0ELb1ELb1ELi128EEEEEEEEEvNT_6ParamsE)
        .other          _ZN7cutlass13device_kernelIN5flash19enable_sm80_to_sm89INS1_16FlashAttnFwdSm80INS1_25CollectiveMainloopFwdSm80ILi4ELi1ELb0EN4cute5tupleIJNS5_1CILi128EEENS7_ILi64EEES8_EEELi128ENS_10bfloat16_tEfNS_4arch4Sm80ELb0ELb0ELb0ELb0ELb1ELb0ELb1ELb1EEENS1_21CollectiveEpilogueFwdINS6_IJS8_S8_S9_EEENS6_IJNS7_ILi1EEESH_SH_EEESB_SD_Li128ELb0ELb1ELb1ELb0EEENS1_19SingleTileSchedulerILb0ELb1ELb1ELi128EEEEEEEEEvNT_6ParamsE,@"STO_CUDA_ENTRY STV_DEFAULT"
_ZN7cutlass13device_kernelIN5flash19enable_sm80_to_sm89INS1_16FlashAttnFwdSm80INS1_25CollectiveMainloopFwdSm80ILi4ELi1ELb0EN4cute5tupleIJNS5_1CILi128EEENS7_ILi64EEES8_EEELi128ENS_10bfloat16_tEfNS_4arch4Sm80ELb0ELb0ELb0ELb0ELb1ELb0ELb1ELb1EEENS1_21CollectiveEpilogueFwdINS6_IJS8_S8_S9_EEENS6_IJNS7_ILi1EEESH_SH_EEESB_SD_Li128ELb0ELb1ELb1ELb0EEENS1_19SingleTileSchedulerILb0ELb1ELb1ELi128EEEEEEEEEvNT_6ParamsE:
[----:B------:R-:W-:Y:S01]  /*0000*/  LDC R1, c[0x0][0x28] ;  /* 0x00000a00ff017b82 */ /* 0x000fe20000000800 */
[----:B------:R-:W-:Y:S05]  /*0010*/  EXIT ;  /* 0x000000000000794d */ /* 0x000fea0003800000 */
.L_x_15:
        /* <DEDUP_REMOVED lines=14> */
.L_x_39:


//--------------------- .text._ZN7cutlass13device_kernelIN5flash19enable_sm80_to_sm89INS1_16FlashAttnFwdSm80INS1_25CollectiveMainloopFwdSm80ILi8ELi1ELb1EN4cute5tupleIJNS5_1CILi128EEENS7_ILi112EEES8_EEELi128ENS_10bfloat16_tEfNS_4arch4Sm80ELb0ELb0ELb0ELb1ELb1ELb0ELb1ELb1EEENS1_21CollectiveEpilogueFwdINS6_IJS8_S8_S9_EEENS6_IJNS7_ILi1EEESH_SH_EEESB_SD_Li256ELb1ELb1ELb1ELb0EEENS1_36VarlenDynamicPersistentTileSchedulerILi128ELi112ELi256ELi256ELb1ELb1ELb0ELb0ELb1ELb1EEEEEEEEEvNT_6ParamsE --------------------------
	.section	.text._ZN7cutlass13device_kernelIN5flash19enable_sm80_to_sm89INS1_16FlashAttnFwdSm80INS1_25CollectiveMainloopFwdSm80ILi8ELi1ELb1EN4cute5tupleIJNS5_1CILi128EEENS7_ILi112EEES8_EEELi128ENS_10bfloat16_tEfNS_4arch4Sm80ELb0ELb0ELb0ELb1ELb1ELb0ELb1ELb1EEENS1_21CollectiveEpilogueFwdINS6_IJS8_S8_S9_EEENS6_IJNS7_ILi1EEESH_SH_EEESB_SD_Li256ELb1ELb1ELb1ELb0EEENS1_36VarlenDynamicPersistentTileSchedulerILi128ELi112ELi256ELi256ELb1ELb1ELb0ELb0ELb1ELb1EEEEEEEEEvNT_6ParamsE,"ax",@progbits
	.align	128
.text._ZN7cutlass13device_kernelIN5flash19enable_sm80_to_sm89INS1_16FlashAttnFwdSm80INS1_25CollectiveMainloopFwdSm80ILi8ELi1ELb1EN4cute5tupleIJNS5_1CILi128EEENS7_ILi112EEES8_EEELi128ENS_10bfloat16_tEfNS_4arch4Sm80ELb0ELb0ELb0ELb1ELb1ELb0ELb1ELb1EEENS1_21CollectiveEpilogueFwdINS6_IJS8_S8_S9_EEENS6_IJNS7_ILi1EEESH_SH_EEESB_SD_Li256ELb1ELb1ELb1ELb0EEENS1_36VarlenDynamicPersistentTileSchedulerILi128ELi112ELi256ELi256ELb1ELb1ELb0ELb0ELb1ELb1EEEEEEEEEvNT_6ParamsE:
        .type           _ZN7cutlass13device_kernelIN5flash19enable_sm80_to_sm89INS1_16FlashAttnFwdSm80INS1_25CollectiveMainloopFwdSm80ILi8ELi1ELb1EN4cute5tupleIJNS5_1CILi128EEENS7_ILi112EEES8_EEELi128ENS_10bfloat16_tEfNS_4arch4Sm80ELb0ELb0ELb0ELb1ELb1ELb0ELb1ELb1EEENS1_21CollectiveEpilogueFwdINS6_IJS8_S8_S9_EEENS6_IJNS7_ILi1EEESH_SH_EEESB_SD_Li256ELb1ELb1ELb1ELb0EEENS1_36VarlenDynamicPersistentTileSchedulerILi128ELi112ELi256ELi256ELb1ELb1ELb0ELb0ELb1ELb1EEEEEEEEEvNT_6ParamsE,@function
        .size           _ZN7cutlass13device_kernelIN5flash19enable_sm80_to_sm89INS1_16FlashAttnFwdSm80INS1_25CollectiveMainloopFwdSm80ILi8ELi1ELb1EN4cute5tupleIJNS5_1CILi128EEENS7_ILi112EEES8_EEELi128ENS_10bfloat16_tEfNS_4arch4Sm80ELb0ELb0ELb0ELb1ELb1ELb0ELb1ELb1EEENS1_21CollectiveEpilogueFwdINS6_IJS8_S8_S9_EEENS6_IJNS7_ILi1EEESH_SH_EEESB_SD_Li256ELb1ELb1ELb1ELb0EEENS1_36VarlenDynamicPersistentTileSchedulerILi128ELi112ELi256ELi256ELb1ELb1ELb0ELb0ELb1ELb1EEEEEEEEEvNT_6ParamsE,(.L_x_40 - _ZN7cutlass13device_kernelIN5flash19enable_sm80_to_sm89INS1_16FlashAttnFwdSm80INS1_25CollectiveMainloopFwdSm80ILi8ELi1ELb1EN4cute5tupleIJNS5_1CILi128EEENS7_ILi112EEES8_EEELi128ENS_10bfloat16_tEfNS_4arch4Sm80ELb0ELb0ELb0ELb1ELb1ELb0ELb1ELb1EEENS1_21CollectiveEpilogueFwdINS6_IJS8_S8_S9_EEENS6_IJNS7_ILi1EEESH_SH_EEESB_SD_Li256ELb1ELb1ELb1ELb0EEENS1_36VarlenDynamicPersistentTileSchedulerILi128ELi112ELi256ELi256ELb1ELb1ELb0ELb0ELb1ELb1EEEEEEEEEvNT_6ParamsE)
        .other          _ZN7cutlass13device_kernelIN5flash19enable_sm80_to_sm89INS1_16FlashAttnFwdSm80INS1_25CollectiveMainloopFwdSm80ILi8ELi1ELb1EN4cute5tupleIJNS5_1CILi128EEENS7_ILi112EEES8_EEELi128ENS_10bfloat16_tEfNS_4arch4Sm80ELb0ELb0ELb0ELb1ELb1ELb0ELb1ELb1EEENS1_21CollectiveEpilogueFwdINS6_IJS8_S8_S9_EEENS6_IJNS7_ILi1EEESH_SH_EEESB_SD_Li256ELb1ELb1ELb1ELb0EEENS1_36VarlenDynamicPersistentTileSchedulerILi128ELi112ELi256ELi256ELb1ELb1ELb0ELb0ELb1ELb1EEEEEEEEEvNT_6ParamsE,@"STO_CUDA_ENTRY STV_DEFAULT"
_ZN7cutlass13device_kernelIN5flash19enable_sm80_to_sm89INS1_16FlashAttnFwdSm80INS1_25CollectiveMainloopFwdSm80ILi8ELi1ELb1EN4cute5tupleIJNS5_1CILi128EEENS7_ILi112EEES8_EEELi128ENS_10bfloat16_tEfNS_4arch4Sm80ELb0ELb0ELb0ELb1ELb1ELb0ELb1ELb1EEENS1_21CollectiveEpilogueFwdINS6_IJS8_S8_S9_EEENS6_IJNS7_ILi1EEESH_SH_EEESB_SD_Li256ELb1ELb1ELb1ELb0EEENS1_36VarlenDynamicPersistentTileSchedulerILi128ELi112ELi256ELi256ELb1ELb1ELb0ELb0ELb1ELb1EEEEEEEEEvNT_6ParamsE:
[----:B------:R-:W-:Y:S01]  /*0000*/  LDC R1, c[0x0][0x28] ;  /* 0x00000a00ff017b82 */ /* 0x000fe20000000800 */
[----:B------:R-:W-:Y:S05]  /*0010*/  EXIT ;  /* 0x000000000000794d */ /* 0x000fea0003800000 */
.L_x_16:
        /* <DEDUP_REMOVED lines=14> */
.L_x_40:


//--------------------- .text._ZN7cutlass13device_kernelIN5flash19enable_sm80_to_sm89INS1_16FlashAttnFwdSm80INS1_25CollectiveMainloopFwdSm80ILi8ELi1ELb1EN4cute5tupleIJNS5_1CILi128EEENS7_ILi112EEES8_EEELi128ENS_10bfloat16_tEfNS_4arch4Sm80ELb0ELb0ELb0ELb1ELb1ELb1ELb1ELb1EEENS1_21CollectiveEpilogueFwdINS6_IJS8_S8_S9_EEENS6_IJNS7_ILi1EEESH_SH_EEESB_SD_Li256ELb1ELb1ELb1ELb0EEENS1_36VarlenDynamicPersistentTileSchedulerILi128ELi112ELi256ELi256ELb1ELb1ELb0ELb0ELb1ELb1EEEEEEEEEvNT_6ParamsE --------------------------
	.section	.text._ZN7cutlass13device_kernelIN5flash19enable_sm80_to_sm89INS1_16FlashAttnFwdSm80INS1_25CollectiveMainloopFwdSm80ILi8ELi1ELb1EN4cute5tupleIJNS5_1CILi128EEENS7_ILi112EEES8_EEELi128ENS_10bfloat16_tEfNS_4arch4Sm80ELb0ELb0ELb0ELb1ELb1ELb1ELb1ELb1EEENS1_21CollectiveEpilogueFwdINS6_IJS8_S8_S9_EEENS6_IJNS7_ILi1EEESH_SH_EEESB_SD_Li256ELb1ELb1ELb1ELb0EEENS1_36VarlenDynamicPersistentTileSchedulerILi128ELi112ELi256ELi256ELb1ELb1ELb0ELb0ELb1ELb1EEEEEEEEEvNT_6ParamsE,"ax",@progbits
	.align	128
.text._ZN7cutlass13device_kernelIN5flash19enable_sm80_to_sm89INS1_16FlashAttnFwdSm80INS1_25CollectiveMainloopFwdSm80ILi8ELi1ELb1EN4cute5tupleIJNS5_1CILi128EEENS7_ILi112EEES8_EEELi128ENS_10bfloat16_tEfNS_4arch4Sm80ELb0ELb0ELb0ELb1ELb1ELb1ELb1ELb1EEENS1_21CollectiveEpilogueFwdINS6_IJS8_S8_S9_EEENS6_IJNS7_ILi1EEESH_SH_EEESB_SD_Li256ELb1ELb1ELb1ELb0EEENS1_36VarlenDynamicPersistentTileSchedulerILi128ELi112ELi256ELi256ELb1ELb1ELb0ELb0ELb1ELb1EEEEEEEEEvNT_6ParamsE:
        .type           _ZN7cutlass13device_kernelIN5flash19enable_sm80_to_sm89INS1_16FlashAttnFwdSm80INS1_25CollectiveMainloopFwdSm80ILi8ELi1ELb1EN4cute5tupleIJNS5_1CILi128EEENS7_ILi112EEES8_EEELi128ENS_10bfloat16_tEfNS_4arch4Sm80ELb0ELb0ELb0ELb1ELb1ELb1ELb1ELb1EEENS1_21CollectiveEpilogueFwdINS6_IJS8_S8_S9_EEENS6_IJNS7_ILi1EEESH_SH_EEESB_SD_Li256ELb1ELb1ELb1ELb0EEENS1_36VarlenDynamicPersistentTileSchedulerILi128ELi112ELi256ELi256ELb1ELb1ELb0ELb0ELb1ELb1EEEEEEEEEvNT_6ParamsE,@function
        .size           _ZN7cutlass13device_kernelIN5flash19enable_sm80_to_sm89INS1_16FlashAttnFwdSm80INS1_25CollectiveMainloopFwdSm80ILi8ELi1ELb1EN4cute5tupleIJNS5_1CILi128EEENS7_ILi112EEES8_EEELi128ENS_10bfloat16_tEfNS_4arch4Sm80ELb0ELb0ELb0ELb1ELb1ELb1ELb1ELb1EEENS1_21CollectiveEpilogueFwdINS6_IJS8_S8_S9_EEENS6_IJNS7_ILi1EEESH_SH_EEESB_SD_Li256ELb1ELb1ELb1ELb0EEENS1_36VarlenDynamicPersistentTileSchedulerILi128ELi112ELi256ELi256ELb1ELb1ELb0ELb0ELb1ELb1EEEEEEEEEvNT_6ParamsE,(.L_x_41 - _ZN7cutlass13device_kernelIN5flash19enable_sm80_to_sm89INS1_16FlashAttnFwdSm80INS1_25CollectiveMainloopFwdSm80ILi8ELi1ELb1EN4cute5tupleIJNS5_1CILi128EEENS7_ILi112EEES8_EEELi128ENS_10bfloat16_tEfNS_4arch4Sm80ELb0ELb0ELb0ELb1ELb1ELb1ELb1ELb1EEENS1_21CollectiveEpilogueFwdINS6_IJS8_S8_S9_EEENS6_IJNS7_ILi1EEESH_SH_EEESB_SD_Li256ELb1ELb1ELb1ELb0EEENS1_36VarlenDynamicPersistentTileSchedulerILi128ELi112ELi256ELi256ELb1ELb1ELb0ELb0ELb1ELb1EEEEEEEEEvNT_6ParamsE)
        .other          _ZN7cutlass13device_kernelIN5flash19enable_sm80_to_sm89INS1_16FlashAttnFwdSm80INS1_25CollectiveMainloopFwdSm80ILi8ELi1ELb1EN4cute5tupleIJNS5_1CILi128EEENS7_ILi112EEES8_EEELi128ENS_10bfloat16_tEfNS_4arch4Sm80ELb0ELb0ELb0ELb1ELb1ELb1ELb1ELb1EEENS1_21CollectiveEpilogueFwdINS6_IJS8_S8_S9_EEENS6_IJNS7_ILi1EEESH_SH_EEESB_SD_Li256ELb1ELb1ELb1ELb0EEENS1_36VarlenDynamicPersistentTileSchedulerILi128ELi112ELi256ELi256ELb1ELb1ELb0ELb0ELb1ELb1EEEEEEEEEvNT_6ParamsE,@"STO_CUDA_ENTRY STV_DEFAULT"
_ZN7cutlass13device_kernelIN5flash19enable_sm80_to_sm89INS1_16FlashAttnFwdSm80INS1_25CollectiveMainloopFwdSm80ILi8ELi1ELb1EN4cute5tupleIJNS5_1CILi128EEENS7_ILi112EEES8_EEELi128ENS_10bfloat16_tEfNS_4arch4Sm80ELb0ELb0ELb0ELb1ELb1ELb1ELb1ELb1EEENS1_21CollectiveEpilogueFwdINS6_IJS8_S8_S9_EEENS6_IJNS7_ILi1EEESH_SH_EEESB_SD_Li256ELb1ELb1ELb1ELb0EEENS1_36VarlenDynamicPersistentTileSchedulerILi128ELi112ELi256ELi256ELb1ELb1ELb0ELb0ELb1ELb1EEEEEEEEEvNT_6ParamsE:
[----:B------:R-:W-:Y:S01]  /*0000*/  LDC R1, c[0x0][0x28] ;  /* 0x00000a00ff017b82 */ /* 0x000fe20000000800 */
[----:B------:R-:W-:Y:S05]  /*0010*/  EXIT ;  /* 0x000000000000794d */ /* 0x000fea0003800000 */
.L_x_17:
        /* <DEDUP_REMOVED lines=14> */
.L_x_41:


//--------------------- .text._ZN7cutlass13device_kernelIN5flash19enable_sm80_to_sm89INS1_16FlashAttnFwdSm80INS1_25CollectiveMainloopFwdSm80ILi4ELi1ELb0EN4cute5tupleIJNS5_1CILi128EEENS7_ILi48EEES8_EEELi128ENS_10bfloat16_tEfNS_4arch4Sm80ELb0ELb1ELb0ELb0ELb1ELb0ELb1ELb1EEENS1_21CollectiveEpilogueFwdINS6_IJS8_S8_S9_EEENS6_IJNS7_ILi1EEESH_SH_EEESB_SD_Li128ELb0ELb1ELb1ELb0EEENS1_19SingleTileSchedulerILb0ELb1ELb1ELi128EEEEEEEEEvNT_6ParamsE --------------------------
	.section	.text._ZN7cutlass13device_kernelIN5flash19enable_sm80_to_sm89INS1_16FlashAttnFwdSm80INS1_25CollectiveMainloopFwdSm80ILi4ELi1ELb0EN4cute5tupleIJNS5_1CILi128EEENS7_ILi48EEES8_EEELi128ENS_10bfloat16_tEfNS_4arch4Sm80ELb0ELb1ELb0ELb0ELb1ELb0ELb1ELb1EEENS1_21CollectiveEpilogueFwdINS6_IJS8_S8_S9_EEENS6_IJNS7_ILi1EEESH_SH_EEESB_SD_Li128ELb0ELb1ELb1ELb0EEENS1_19SingleTileSchedulerILb0ELb1ELb1ELi128EEEEEEEEEvNT_6ParamsE,"ax",@progbits
	.align	128
.text._ZN7cutlass13device_kernelIN5flash19enable_sm80_to_sm89INS1_16FlashAttnFwdSm80INS1_25CollectiveMainloopFwdSm80ILi4ELi1ELb0EN4cute5tupleIJNS5_1CILi128EEENS7_ILi48EEES8_EEELi128ENS_10bfloat16_tEfNS_4arch4Sm80ELb0ELb1ELb0ELb0ELb1ELb0ELb1ELb1EEENS1_21CollectiveEpilogueFwdINS6_IJS8_S8_S9_EEENS6_IJNS7_ILi1EEESH_SH_EEESB_SD_Li128ELb0ELb1ELb1ELb0EEENS1_19SingleTileSchedulerILb0ELb1ELb1ELi128EEEEEEEEEvNT_6ParamsE:
        .type           _ZN7cutlass13device_kernelIN5flash19enable_sm80_to_sm89INS1_16FlashAttnFwdSm80INS1_25CollectiveMainloopFwdSm80ILi4ELi1ELb0EN4cute5tupleIJNS5_1CILi128EEENS7_ILi48EEES8_EEELi128ENS_10bfloat16_tEfNS_4arch4Sm80ELb0ELb1ELb0ELb0ELb1ELb0ELb1ELb1EEENS1_21CollectiveEpilogueFwdINS6_IJS8_S8_S9_EEENS6_IJNS7_ILi1EEESH_SH_EEESB_SD_Li128ELb0ELb1ELb1ELb0EEENS1_19SingleTileSchedulerILb0ELb1ELb1ELi128EEEEEEEEEvNT_6ParamsE,@function
        .size           _ZN7cutlass13device_kernelIN5flash19enable_sm80_to_sm89INS1_16FlashAttnFwdSm80INS1_25CollectiveMainloopFwdSm80ILi4ELi1ELb0EN4cute5tupleIJNS5_1CILi128EEENS7_ILi48EEES8_EEELi128ENS_10bfloat16_tEfNS_4arch4Sm80ELb0ELb1ELb0ELb0ELb1ELb0ELb1ELb1EEENS1_21CollectiveEpilogueFwdINS6_IJS8_S8_S9_EEENS6_IJNS7_ILi1EEESH_SH_EEESB_SD_Li128ELb0ELb1ELb1ELb0EEENS1_19SingleTileSchedulerILb0ELb1ELb1ELi128EEEEEEEEEvNT_6ParamsE,(.L_x_42 - _ZN7cutlass13device_kernelIN5flash19enable_sm80_to_sm89INS1_16FlashAttnFwdSm80INS1_25CollectiveMainloopFwdSm80ILi4ELi1ELb0EN4cute5tupleIJNS5_1CILi128EEENS7_ILi48EEES8_EEELi128ENS_10bfloat16_tEfNS_4arch4Sm80ELb0ELb1ELb0ELb0ELb1ELb0ELb1ELb1EEENS1_21CollectiveEpilogueFwdINS6_IJS8_S8_S9_EEENS6_IJNS7_ILi1EEESH_SH_EEESB_SD_Li128ELb0ELb1ELb1ELb0EEENS1_19SingleTileSchedulerILb0ELb1ELb1ELi128EEEEEEEEEvNT_6ParamsE)
        .other          _ZN7cutlass13device_kernelIN5flash19enable_sm80_to_sm89INS1_16FlashAttnFwdSm80INS1_25CollectiveMainloopFwdSm80ILi4ELi1ELb0EN4cute5tupleIJNS5_1CILi128EEENS7_ILi48EEES8_EEELi128ENS_10bfloat16_tEfNS_4arch4Sm80ELb0ELb1ELb0ELb0ELb1ELb0ELb1ELb1EEENS1_21CollectiveEpilogueFwdINS6_IJS8_S8_S9_EEENS6_IJNS7_ILi1EEESH_SH_EEESB_SD_Li128ELb0ELb1ELb1ELb0EEENS1_19SingleTileSchedulerILb0ELb1ELb1ELi128EEEEEEEEEvNT_6ParamsE,@"STO_CUDA_ENTRY STV_DEFAULT"
_ZN7cutlass13device_kernelIN5flash19enable_sm80_to_sm89INS1_16FlashAttnFwdSm80INS1_25CollectiveMainloopFwdSm80ILi4ELi1ELb0EN4cute5tupleIJNS5_1CILi128EEENS7_ILi48EEES8_EEELi128ENS_10bfloat16_tEfNS_4arch4Sm80ELb0ELb1ELb0ELb0ELb1ELb0ELb1ELb1EEENS1_21CollectiveEpilogueFwdINS6_IJS8_S8_S9_EEENS6_IJNS7_ILi1EEESH_SH_EEESB_SD_Li128ELb0ELb1ELb1ELb0EEENS1_19SingleTileSchedulerILb0ELb1ELb1ELi128EEEEEEEEEvNT_6ParamsE:
[----:B------:R-:W-:Y:S01]  /*0000*/  LDC R1, c[0x0][0x28] ;  /* 0x00000a00ff017b82 */ /* 0x000fe20000000800 */
[----:B------:R-:W-:Y:S05]  /*0010*/  EXIT ;  /* 0x000000000000794d */ /* 0x000fea0003800000 */
.L_x_18:
        /* <DEDUP_REMOVED lines=14> */
.L_x_42:


//--------------------- .text._ZN7cutlass13device_kernelIN5flash19enable_sm80_to_sm89INS1_16FlashAttnFwdSm80INS1_25CollectiveMainloopFwdSm80ILi8ELi1ELb1EN4cute5tupleIJNS5_1CILi128EEENS7_ILi96EEES8_EEELi128ENS_10bfloat16_tEfNS_4arch4Sm80ELb0ELb1ELb0ELb1ELb1ELb0ELb1ELb1EEENS1_21CollectiveEpilogueFwdINS6_IJS8_S8_S9_EEENS6_IJNS7_ILi1EEESH_SH_EEESB_SD_Li256ELb1ELb1ELb1ELb0EEENS1_36VarlenDynamicPersistentTileSchedulerILi128ELi96ELi256ELi256ELb1ELb1ELb0ELb1ELb0ELb1EEEEEEEEEvNT_6ParamsE --------------------------
	.section	.text._ZN7cutlass13device_kernelIN5flash19enable_sm80_to_sm89INS1_16FlashAttnFwdSm80INS1_25CollectiveMainloopFwdSm80ILi8ELi1ELb1EN4cute5tupleIJNS5_1CILi128EEENS7_ILi96EEES8_EEELi128ENS_10bfloat16_tEfNS_4arch4Sm80ELb0ELb1ELb0ELb1ELb1ELb0ELb1ELb1EEENS1_21CollectiveEpilogueFwdINS6_IJS8_S8_S9_EEENS6_IJNS7_ILi1EEESH_SH_EEESB_SD_Li256ELb1ELb1ELb1ELb0EEENS1_36VarlenDynamicPersistentTileSchedulerILi128ELi96ELi256ELi256ELb1ELb1ELb0ELb1ELb0ELb1EEEEEEEEEvNT_6ParamsE,"ax",@progbits
	.align	128
.text._ZN7cutlass13device_kernelIN5flash19enable_sm80_to_sm89INS1_16FlashAttnFwdSm80INS1_25CollectiveMainloopFwdSm80ILi8ELi1ELb1EN4cute5tupleIJNS5_1CILi128EEENS7_ILi96EEES8_EEELi128ENS_10bfloat16_tEfNS_4arch4Sm80ELb0ELb1ELb0ELb1ELb1ELb0ELb1ELb1EEENS1_21CollectiveEpilogueFwdINS6_IJS8_S8_S9_EEENS6_IJNS7_ILi1EEESH_SH_EEESB_SD_Li256ELb1ELb1ELb1ELb0EEENS1_36VarlenDynamicPersistentTileSchedulerILi128ELi96ELi256ELi256ELb1ELb1ELb0ELb1ELb0ELb1EEEEEEEEEvNT_6ParamsE:
        .type           _ZN7cutlass13device_kernelIN5flash19enable_sm80_to_sm89INS1_16FlashAttnFwdSm80INS1_25CollectiveMainloopFwdSm80ILi8ELi1ELb1EN4cute5tupleIJNS5_1CILi128EEENS7_ILi96EEES8_EEELi128ENS_10bfloat16_tEfNS_4arch4Sm80ELb0ELb1ELb0ELb1ELb1ELb0ELb1ELb1EEENS1_21CollectiveEpilogueFwdINS6_IJS8_S8_S9_EEENS6_IJNS7_ILi1EEESH_SH_EEESB_SD_Li256ELb1ELb1ELb1ELb0EEENS1_36VarlenDynamicPersistentTileSchedulerILi128ELi96ELi256ELi256ELb1ELb1ELb0ELb1ELb0ELb1EEEEEEEEEvNT_6ParamsE,@function
        .size           _ZN7cutlass13device_kernelIN5flash19enable_sm80_to_sm89INS1_16FlashAttnFwdSm80INS1_25CollectiveMainloopFwdSm80ILi8ELi1ELb1EN4cute5tupleIJNS5_1CILi128EEENS7_ILi96EEES8_EEELi128ENS_10bfloat16_tEfNS_4arch4Sm80ELb0ELb1ELb0ELb1ELb1ELb0ELb1ELb1EEENS1_21CollectiveEpilogueFwdINS6_IJS8_S8_S9_EEENS6_IJNS7_ILi1EEESH_SH_EEESB_SD_Li256ELb1ELb1ELb1ELb0EEENS1_36VarlenDynamicPersistentTileSchedulerILi128ELi96ELi256ELi256ELb1ELb1ELb0ELb1ELb0ELb1EEEEEEEEEvNT_6ParamsE,(.L_x_43 - _ZN7cutlass13device_kernelIN5flash19enable_sm80_to_sm89INS1_16FlashAttnFwdSm80INS1_25CollectiveMainloopFwdSm80ILi8ELi1ELb1EN4cute5tupleIJNS5_1CILi128EEENS7_ILi96EEES8_EEELi128ENS_10bfloat16_tEfNS_4arch4Sm80ELb0ELb1ELb0ELb1ELb1ELb0ELb1ELb1EEENS1_21CollectiveEpilogueFwdINS6_IJS8_S8_S9_EEENS6_IJNS7_ILi1EEESH_SH_EEESB_SD_Li256ELb1ELb1ELb1ELb0EEENS1_36VarlenDynamicPersistentTileSchedulerILi128ELi96ELi256ELi256ELb1ELb1ELb0ELb1ELb0ELb1EEEEEEEEEvNT_6ParamsE)
        .other          _ZN7cutlass13device_kernelIN5flash19enable_sm80_to_sm89INS1_16FlashAttnFwdSm80INS1_25CollectiveMainloopFwdSm80ILi8ELi1ELb1EN4cute5tupleIJNS5_1CILi128EEENS7_ILi96EEES8_EEELi128ENS_10bfloat16_tEfNS_4arch4Sm80ELb0ELb1ELb0ELb1ELb1ELb0ELb1ELb1EEENS1_21CollectiveEpilogueFwdINS6_IJS8_S8_S9_EEENS6_IJNS7_ILi1EEESH_SH_EEESB_SD_Li256ELb1ELb1ELb1ELb0EEENS1_36VarlenDynamicPersistentTileSchedulerILi128ELi96ELi256ELi256ELb1ELb1ELb0ELb1ELb0ELb1EEEEEEEEEvNT_6ParamsE,@"STO_CUDA_ENTRY STV_DEFAULT"
_ZN7cutlass13device_kernelIN5flash19enable_sm80_to_sm89INS1_16FlashAttnFwdSm80INS1_25CollectiveMainloopFwdSm80ILi8ELi1ELb1EN4cute5tupleIJNS5_1CILi128EEENS7_ILi96EEES8_EEELi128ENS_10bfloat16_tEfNS_4arch4Sm80ELb0ELb1ELb0ELb1ELb1ELb0ELb1ELb1EEENS1_21CollectiveEpilogueFwdINS6_IJS8_S8_S9_EEENS6_IJNS7_ILi1EEESH_SH_EEESB_SD_Li256ELb1ELb1ELb1ELb0EEENS1_36VarlenDynamicPersistentTileSchedulerILi128ELi96ELi256ELi256ELb1ELb1ELb0ELb1ELb0ELb1EEEEEEEEEvNT_6ParamsE:
[----:B------:R-:W-:Y:S01]  /*0000*/  LDC R1, c[0x0][0x28] ;  /* 0x00000a00ff017b82 */ /* 0x000fe20000000800 */
[----:B------:R-:W-:Y:S05]  /*0010*/  EXIT ;  /* 0x000000000000794d */ /* 0x000fea0003800000 */
.L_x_19:
        /* <DEDUP_REMOVED lines=14> */
.L_x_43:


//--------------------- .text._ZN7cutlass13device_kernelIN5flash19enable_sm80_to_sm89INS1_16FlashAttnFwdSm80INS1_25CollectiveMainloopFwdSm80ILi8ELi1ELb1EN4cute5tupleIJNS5_1CILi128EEENS7_ILi96EEES8_EEELi128ENS_10bfloat16_tEfNS_4arch4Sm80ELb0ELb1ELb0ELb1ELb1ELb1ELb1ELb1EEENS1_21CollectiveEpilogueFwdINS6_IJS8_S8_S9_EEENS6_IJNS7_ILi1EEESH_SH_EEESB_SD_Li256ELb1ELb1ELb1ELb0EEENS1_36VarlenDynamicPersistentTileSchedulerILi128ELi96ELi256ELi256ELb1ELb1ELb0ELb1ELb0ELb1EEEEEEEEEvNT_6ParamsE --------------------------
	.section	.text._ZN7cutlass13device_kernelIN5flash19enable_sm80_to_sm89INS1_16FlashAttnFwdSm80INS1_25CollectiveMainloopFwdSm80ILi8ELi1ELb1EN4cute5tupleIJNS5_1CILi128EEENS7_ILi96EEES8_EEELi128ENS_10bfloat16_tEfNS_4arch4Sm80ELb0ELb1ELb0ELb1ELb1ELb1ELb1ELb1EEENS1_21CollectiveEpilogueFwdINS6_IJS8_S8_S9_EEENS6_IJNS7_ILi1EEESH_SH_EEESB_SD_Li256ELb1ELb1ELb1ELb0EEENS1_36VarlenDynamicPersistentTileSchedulerILi128ELi96ELi256ELi256ELb1ELb1ELb0ELb1ELb0ELb1EEEEEEEEEvNT_6ParamsE,"ax",@progbits
	.align	128
.text._ZN7cutlass13device_kernelIN5flash19enable_sm80_to_sm89INS1_16FlashAttnFwdSm80INS1_25CollectiveMainloopFwdSm80ILi8ELi1ELb1EN4cute5tupleIJNS5_1CILi128EEENS7_ILi96EEES8_EEELi128ENS_10bfloat16_tEfNS_4arch4Sm80ELb0ELb1ELb0ELb1ELb1ELb1ELb1ELb1EEENS1_21CollectiveEpilogueFwdINS6_IJS8_S8_S9_EEENS6_IJNS7_ILi1EEESH_SH_EEESB_SD_Li256ELb1ELb1ELb1ELb0EEENS1_36VarlenDynamicPersistentTileSchedulerILi128ELi96ELi256ELi256ELb1ELb1ELb0ELb1ELb0ELb1EEEEEEEEEvNT_6ParamsE:
        .type           _ZN7cutlass13device_kernelIN5flash19enable_sm80_to_sm89INS1_16FlashAttnFwdSm80INS1_25CollectiveMainloopFwdSm80ILi8ELi1ELb1EN4cute5tupleIJNS5_1CILi128EEENS7_ILi96EEES8_EEELi128ENS_10bfloat16_tEfNS_4arch4Sm80ELb0ELb1ELb0ELb1ELb1ELb1ELb1ELb1EEENS1_21CollectiveEpilogueFwdINS6_IJS8_S8_S9_EEENS6_IJNS7_ILi1EEESH_SH_EEESB_SD_Li256ELb1ELb1ELb1ELb0EEENS1_36VarlenDynamicPersistentTileSchedulerILi128ELi96ELi256ELi256ELb1ELb1ELb0ELb1ELb0ELb1EEEEEEEEEvNT_6ParamsE,@function
        .size           _ZN7cutlass13device_kernelIN5flash19enable_sm80_to_sm89INS1_16FlashAttnFwdSm80INS1_25CollectiveMainloopFwdSm80ILi8ELi1ELb1EN4cute5tupleIJNS5_1CILi128EEENS7_ILi96EEES8_EEELi128ENS_10bfloat16_tEfNS_4arch4Sm80ELb0ELb1ELb0ELb1ELb1ELb1ELb1ELb1EEENS1_21CollectiveEpilogueFwdINS6_IJS8_S8_S9_EEENS6_IJNS7_ILi1EEESH_SH_EEESB_SD_Li256ELb1ELb1ELb1ELb0EEENS1_36VarlenDynamicPersistentTileSchedulerILi128ELi96ELi256ELi256ELb1ELb1ELb0ELb1ELb0ELb1EEEEEEEEEvNT_6ParamsE,(.L_x_44 - _ZN7cutlass13device_kernelIN5flash19enable_sm80_to_sm89INS1_16FlashAttnFwdSm80INS1_25CollectiveMainloopFwdSm80ILi8ELi1ELb1EN4cute5tupleIJNS5_1CILi128EEENS7_ILi96EEES8_EEELi128ENS_10bfloat16_tEfNS_4arch4Sm80ELb0ELb1ELb0ELb1ELb1ELb1ELb1ELb1EEENS1_21CollectiveEpilogueFwdINS6_IJS8_S8_S9_EEENS6_IJNS7_ILi1EEESH_SH_EEESB_SD_Li256ELb1ELb1ELb1ELb0EEENS1_36VarlenDynamicPersistentTileSchedulerILi128ELi96ELi256ELi256ELb1ELb1ELb0ELb1ELb0ELb1EEEEEEEEEvNT_6ParamsE)
        .other          _ZN7cutlass13device_kernelIN5flash19enable_sm80_to_sm89INS1_16FlashAttnFwdSm80INS1_25CollectiveMainloopFwdSm80ILi8ELi1ELb1EN4cute5tupleIJNS5_1CILi128EEENS7_ILi96EEES8_EEELi128ENS_10bfloat16_tEfNS_4arch4Sm80ELb0ELb1ELb0ELb1ELb1ELb1ELb1ELb1EEENS1_21CollectiveEpilogueFwdINS6_IJS8_S8_S9_EEENS6_IJNS7_ILi1EEESH_SH_EEESB_SD_Li256ELb1ELb1ELb1ELb0EEENS1_36VarlenDynamicPersistentTileSchedulerILi128ELi96ELi256ELi256ELb1ELb1ELb0ELb1ELb0ELb1EEEEEEEEEvNT_6ParamsE,@"STO_CUDA_ENTRY STV_DEFAULT"
_ZN7cutlass13device_kernelIN5flash19enable_sm80_to_sm89INS1_16FlashAttnFwdSm80INS1_25CollectiveMainloopFwdSm80ILi8ELi1ELb1EN4cute5tupleIJNS5_1CILi128EEENS7_ILi96EEES8_EEELi128ENS_10bfloat16_tEfNS_4arch4Sm80ELb0ELb1ELb0ELb1ELb1ELb1ELb1ELb1EEENS1_21CollectiveEpilogueFwdINS6_IJS8_S8_S9_EEENS6_IJNS7_ILi1EEESH_SH_EEESB_SD_Li256ELb1ELb1ELb1ELb0EEENS1_36VarlenDynamicPersistentTileSchedulerILi128ELi96ELi256ELi256ELb1ELb1ELb0ELb1ELb0ELb1EEEEEEEEEvNT_6ParamsE:
[----:B------:R-:W-:Y:S01]  /*0000*/  LDC R1, c[0x0][0x28] ;  /* 0x00000a00ff017b82 */ /* 0x000fe20000000800 */
[----:B------:R-:W-:Y:S05]  /*0010*/  EXIT ;  /* 0x000000000000794d */ /* 0x000fea0003800000 */
.L_x_20:
        /* <DEDUP_REMOVED lines=14> */
.L_x_44:


//--------------------- .text._ZN7cutlass13device_kernelIN5flash19enable_sm80_to_sm89INS1_16FlashAttnFwdSm80INS1_25CollectiveMainloopFwdSm80ILi4ELi1ELb0EN4cute5tupleIJNS5_1CILi128EEENS7_ILi64EEES8_EEELi128ENS_10bfloat16_tEfNS_4arch4Sm80ELb1ELb0ELb0ELb0ELb1ELb0ELb1ELb1EEENS1_21CollectiveEpilogueFwdINS6_IJS8_S8_S9_EEENS6_IJNS7_ILi1EEESH_SH_EEESB_SD_Li128ELb0ELb1ELb1ELb0EEENS1_30DynamicPersistentTileSchedulerILi128ELi128ELb1ELb1ELb0EEEEEEEEEvNT_6ParamsE --------------------------
	.section	.text._ZN7cutlass13device_kernelIN5flash19enable_sm80_to_sm89INS1_16FlashAttnFwdSm80INS1_25CollectiveMainloopFwdSm80ILi4ELi1ELb0EN4cute5tupleIJNS5_1CILi128EEENS7_ILi64EEES8_EEELi128ENS_10bfloat16_tEfNS_4arch4Sm80ELb1ELb0ELb0ELb0ELb1ELb0ELb1ELb1EEENS1_21CollectiveEpilogueFwdINS6_IJS8_S8_S9_EEENS6_IJNS7_ILi1EEESH_SH_EEESB_SD_Li128ELb0ELb1ELb1ELb0EEENS1_30DynamicPersistentTileSchedulerILi128ELi128ELb1ELb1ELb0EEEEEEEEEvNT_6ParamsE,"ax",@progbits
	.align	128
.text._ZN7cutlass13device_kernelIN5flash19enable_sm80_to_sm89INS1_16FlashAttnFwdSm80INS1_25CollectiveMainloopFwdSm80ILi4ELi1ELb0EN4cute5tupleIJNS5_1CILi128EEENS7_ILi64EEES8_EEELi128ENS_10bfloat16_tEfNS_4arch4Sm80ELb1ELb0ELb0ELb0ELb1ELb0ELb1ELb1EEENS1_21CollectiveEpilogueFwdINS6_IJS8_S8_S9_EEENS6_IJNS7_ILi1EEESH_SH_EEESB_SD_Li128ELb0ELb1ELb1ELb0EEENS1_30DynamicPersistentTileSchedulerILi128ELi128ELb1ELb1ELb0EEEEEEEEEvNT_6ParamsE:
        .type           _ZN7cutlass13device_kernelIN5flash19enable_sm80_to_sm89INS1_16FlashAttnFwdSm80INS1_25CollectiveMainloopFwdSm80ILi4ELi1ELb0EN4cute5tupleIJNS5_1CILi128EEENS7_ILi64EEES8_EEELi128ENS_10bfloat16_tEfNS_4arch4Sm80ELb1ELb0ELb0ELb0ELb1ELb0ELb1ELb1EEENS1_21CollectiveEpilogueFwdINS6_IJS8_S8_S9_EEENS6_IJNS7_ILi1EEESH_SH_EEESB_SD_Li128ELb0ELb1ELb1ELb0EEENS1_30DynamicPersistentTileSchedulerILi128ELi128ELb1ELb1ELb0EEEEEEEEEvNT_6ParamsE,@function
        .size           _ZN7cutlass13device_kernelIN5flash19enable_sm80_to_sm89INS1_16FlashAttnFwdSm80INS1_25CollectiveMainloopFwdSm80ILi4ELi1ELb0EN4cute5tupleIJNS5_1CILi128EEENS7_ILi64EEES8_EEELi128ENS_10bfloat16_tEfNS_4arch4Sm80ELb1ELb0ELb0ELb0ELb1ELb0ELb1ELb1EEENS1_21CollectiveEpilogueFwdINS6_IJS8_S8_S9_EEENS6_IJNS7_ILi1EEESH_SH_EEESB_SD_Li128ELb0ELb1ELb1ELb0EEENS1_30DynamicPersistentTileSchedulerILi128ELi128ELb1ELb1ELb0EEEEEEEEEvNT_6ParamsE,(.L_x_45 - _ZN7cutlass13device_kernelIN5flash19enable_sm80_to_sm89INS1_16FlashAttnFwdSm80INS1_25CollectiveMainloopFwdSm80ILi4ELi1ELb0EN4cute5tupleIJNS5_1CILi128EEENS7_ILi64EEES8_EEELi128ENS_10bfloat16_tEfNS_4arch4Sm80ELb1ELb0ELb0ELb0ELb1ELb0ELb1ELb1EEENS1_21CollectiveEpilogueFwdINS6_IJS8_S8_S9_EEENS6_IJNS7_ILi1EEESH_SH_EEESB_SD_Li128ELb0ELb1ELb1ELb0EEENS1_30DynamicPersistentTileSchedulerILi128ELi128ELb1ELb1ELb0EEEEEEEEEvNT_6ParamsE)
        .other          _ZN7cutlass13device_kernelIN5flash19enable_sm80_to_sm89INS1_16FlashAttnFwdSm80INS1_25CollectiveMainloopFwdSm80ILi4ELi1ELb0EN4cute5tupleIJNS5_1CILi128EEENS7_ILi64EEES8_EEELi128ENS_10bfloat16_tEfNS_4arch4Sm80ELb1ELb0ELb0ELb0ELb1ELb0ELb1ELb1EEENS1_21CollectiveEpilogueFwdINS6_IJS8_S8_S9_EEENS6_IJNS7_ILi1EEESH_SH_EEESB_SD_Li128ELb0ELb1ELb1ELb0EEENS1_30DynamicPersistentTileSchedulerILi128ELi128ELb1ELb1ELb0EEEEEEEEEvNT_6ParamsE,@"STO_CUDA_ENTRY STV_DEFAULT"
_ZN7cutlass13device_kernelIN5flash19enable_sm80_to_sm89INS1_16FlashAttnFwdSm80INS1_25CollectiveMainloopFwdSm80ILi4ELi1ELb0EN4cute5tupleIJNS5_1CILi128EEENS7_ILi64EEES8_EEELi128ENS_10bfloat16_tEfNS_4arch4Sm80ELb1ELb0ELb0ELb0ELb1ELb0ELb1ELb1EEENS1_21CollectiveEpilogueFwdINS6_IJS8_S8_S9_EEENS6_IJNS7_ILi1EEESH_SH_EEESB_SD_Li128ELb0ELb1ELb1ELb0EEENS1_30DynamicPersistentTileSchedulerILi128ELi128ELb1ELb1ELb0EEEEEEEEEvNT_6ParamsE:
[----:B------:R-:W-:Y:S01]  /*0000*/  LDC R1, c[0x0][0x28] ;  /* 0x00000a00ff017b82 */ /* 0x000fe20000000800 */
[----:B------:R-:W-:Y:S05]  /*0010*/  EXIT ;  /* 0x000000000000794d */ /* 0x000fea0003800000 */
.L_x_21:
        /* <DEDUP_REMOVED lines=14> */
.L_x_45:


//--------------------- .text._ZN7cutlass13device_kernelIN5flash19enable_sm80_to_sm89INS1_16FlashAttnFwdSm80INS1_25CollectiveMainloopFwdSm80ILi8ELi1ELb1EN4cute5tupleIJNS5_1CILi128EEENS7_ILi112EEES8_EEELi128ENS_10bfloat16_tEfNS_4arch4Sm80ELb1ELb0ELb0ELb1ELb1ELb0ELb1ELb1EEENS1_21CollectiveEpilogueFwdINS6_IJS8_S8_S9_EEENS6_IJNS7_ILi1EEESH_SH_EEESB_SD_Li256ELb1ELb1ELb1ELb0EEENS1_36VarlenDynamicPersistentTileSchedulerILi128ELi112ELi256ELi256ELb1ELb1ELb0ELb1ELb1ELb1EEEEEEEEEvNT_6ParamsE --------------------------
	.section	.text._ZN7cutlass13device_kernelIN5flash19enable_sm80_to_sm89INS1_16FlashAttnFwdSm80INS1_25CollectiveMainloopFwdSm80ILi8ELi1ELb1EN4cute5tupleIJNS5_1CILi128EEENS7_ILi112EEES8_EEELi128ENS_10bfloat16_tEfNS_4arch4Sm80ELb1ELb0ELb0ELb1ELb1ELb0ELb1ELb1EEENS1_21CollectiveEpilogueFwdINS6_IJS8_S8_S9_EEENS6_IJNS7_ILi1EEESH_SH_EEESB_SD_Li256ELb1ELb1ELb1ELb0EEENS1_36VarlenDynamicPersistentTileSchedulerILi128ELi112ELi256ELi256ELb1ELb1ELb0ELb1ELb1ELb1EEEEEEEEEvNT_6ParamsE,"ax",@progbits
	.align	128
.text._ZN7cutlass13device_kernelIN5flash19enable_sm80_to_sm89INS1_16FlashAttnFwdSm80INS1_25CollectiveMainloopFwdSm80ILi8ELi1ELb1EN4cute5tupleIJNS5_1CILi128EEENS7_ILi112EEES8_EEELi128ENS_10bfloat16_tEfNS_4arch4Sm80ELb1ELb0ELb0ELb1ELb1ELb0ELb1ELb1EEENS1_21CollectiveEpilogueFwdINS6_IJS8_S8_S9_EEENS6_IJNS7_ILi1EEESH_SH_EEESB_SD_Li256ELb1ELb1ELb1ELb0EEENS1_36VarlenDynamicPersistentTileSchedulerILi128ELi112ELi256ELi256ELb1ELb1ELb0ELb1ELb1ELb1EEEEEEEEEvNT_6ParamsE:
        .type           _ZN7cutlass13device_kernelIN5flash19enable_sm80_to_sm89INS1_16FlashAttnFwdSm80INS1_25CollectiveMainloopFwdSm80ILi8ELi1ELb1EN4cute5tupleIJNS5_1CILi128EEENS7_ILi112EEES8_EEELi128ENS_10bfloat16_tEfNS_4arch4Sm80ELb1ELb0ELb0ELb1ELb1ELb0ELb1ELb1EEENS1_21CollectiveEpilogueFwdINS6_IJS8_S8_S9_EEENS6_IJNS7_ILi1EEESH_SH_EEESB_SD_Li256ELb1ELb1ELb1ELb0EEENS1_36VarlenDynamicPersistentTileSchedulerILi128ELi112ELi256ELi256ELb1ELb1ELb0ELb1ELb1ELb1EEEEEEEEEvNT_6ParamsE,@function
        .size           _ZN7cutlass13device_kernelIN5flash19enable_sm80_to_sm89INS1_16FlashAttnFwdSm80INS1_25CollectiveMainloopFwdSm80ILi8ELi1ELb1EN4cute5tupleIJNS5_1CILi128EEENS7_ILi112EEES8_EEELi128ENS_10bfloat16_tEfNS_4arch4Sm80ELb1ELb0ELb0ELb1ELb1ELb0ELb1ELb1EEENS1_21CollectiveEpilogueFwdINS6_IJS8_S8_S9_EEENS6_IJNS7_ILi1EEESH_SH_EEESB_SD_Li256ELb1ELb1ELb1ELb0EEENS1_36VarlenDynamicPersistentTileSchedulerILi128ELi112ELi256ELi256ELb1ELb1ELb0ELb1ELb1ELb1EEEEEEEEEvNT_6ParamsE,(.L_x_46 - _ZN7cutlass13device_kernelIN5flash19enable_sm80_to_sm89INS1_16FlashAttnFwdSm80INS1_25CollectiveMainloopFwdSm80ILi8ELi1ELb1EN4cute5tupleIJNS5_1CILi128EEENS7_ILi112EEES8_EEELi128ENS_10bfloat16_tEfNS_4arch4Sm80ELb1ELb0ELb0ELb1ELb1ELb0ELb1ELb1EEENS1_21CollectiveEpilogueFwdINS6_IJS8_S8_S9_EEENS6_IJNS7_ILi1EEESH_SH_EEESB_SD_Li256ELb1ELb1ELb1ELb0EEENS1_36VarlenDynamicPersistentTileSchedulerILi128ELi112ELi256ELi256ELb1ELb1ELb0ELb1ELb1ELb1EEEEEEEEEvNT_6ParamsE)
        .other          _ZN7cutlass13device_kernelIN5flash19enable_sm80_to_sm89INS1_16FlashAttnFwdSm80INS1_25CollectiveMainloopFwdSm80ILi8ELi1ELb1EN4cute5tupleIJNS5_1CILi128EEENS7_ILi112EEES8_EEELi128ENS_10bfloat16_tEfNS_4arch4Sm80ELb1ELb0ELb0ELb1ELb1ELb0ELb1ELb1EEENS1_21CollectiveEpilogueFwdINS6_IJS8_S8_S9_EEENS6_IJNS7_ILi1EEESH_SH_EEESB_SD_Li256ELb1ELb1ELb1ELb0EEENS1_36VarlenDynamicPersistentTileSchedulerILi128ELi112ELi256ELi256ELb1ELb1ELb0ELb1ELb1ELb1EEEEEEEEEvNT_6ParamsE,@"STO_CUDA_ENTRY STV_DEFAULT"
_ZN7cutlass13device_kernelIN5flash19enable_sm80_to_sm89INS1_16FlashAttnFwdSm80INS1_25CollectiveMainloopFwdSm80ILi8ELi1ELb1EN4cute5tupleIJNS5_1CILi128EEENS7_ILi112EEES8_EEELi128ENS_10bfloat16_tEfNS_4arch4Sm80ELb1ELb0ELb0ELb1ELb1ELb0ELb1ELb1EEENS1_21CollectiveEpilogueFwdINS6_IJS8_S8_S9_EEENS6_IJNS7_ILi1EEESH_SH_EEESB_SD_Li256ELb1ELb1ELb1ELb0EEENS1_36VarlenDynamicPersistentTileSchedulerILi128ELi112ELi256ELi256ELb1ELb1ELb0ELb1ELb1ELb1EEEEEEEEEvNT_6ParamsE:
[----:B------:R-:W-:Y:S01]  /*0000*/  LDC R1, c[0x0][0x28] ;  /* 0x00000a00ff017b82 */ /* 0x000fe20000000800 */
[----:B------:R-:W-:Y:S05]  /*0010*/  EXIT ;  /* 0x000000000000794d */ /* 0x000fea0003800000 */
.L_x_22:
        /* <DEDUP_REMOVED lines=14> */
.L_x_46:


//--------------------- .text._ZN7cutlass13device_kernelIN5flash19enable_sm80_to_sm89INS1_16FlashAttnFwdSm80INS1_25CollectiveMainloopFwdSm80ILi8ELi1ELb1EN4cute5tupleIJNS5_1CILi128EEENS7_ILi112EEES8_EEELi128ENS_10bfloat16_tEfNS_4arch4Sm80ELb1ELb0ELb0ELb1ELb1ELb1ELb1ELb1EEENS1_21CollectiveEpilogueFwdINS6_IJS8_S8_S9_EEENS6_IJNS7_ILi1EEESH_SH_EEESB_SD_Li256ELb1ELb1ELb1ELb0EEENS1_36VarlenDynamicPersistentTileSchedulerILi128ELi112ELi256ELi256ELb1ELb1ELb0ELb1ELb1ELb1EEEEEEEEEvNT_6ParamsE --------------------------
	.section	.text._ZN7cutlass13device_kernelIN5flash19enable_sm80_to_sm89INS1_16FlashAttnFwdSm80INS1_25CollectiveMainloopFwdSm80ILi8ELi1ELb1EN4cute5tupleIJNS5_1CILi128EEENS7_ILi112EEES8_EEELi128ENS_10bfloat16_tEfNS_4arch4Sm80ELb1ELb0ELb0ELb1ELb1ELb1ELb1ELb1EEENS1_21CollectiveEpilogueFwdINS6_IJS8_S8_S9_EEENS6_IJNS7_ILi1EEESH_SH_EEESB_SD_Li256ELb1ELb1ELb1ELb0EEENS1_36VarlenDynamicPersistentTileSchedulerILi128ELi112ELi256ELi256ELb1ELb1ELb0ELb1ELb1ELb1EEEEEEEEEvNT_6ParamsE,"ax",@progbits
	.align	128
.text._ZN7cutlass13device_kernelIN5flash19enable_sm80_to_sm89INS1_16FlashAttnFwdSm80INS1_25CollectiveMainloopFwdSm80ILi8ELi1ELb1EN4cute5tupleIJNS5_1CILi128EEENS7_ILi112EEES8_EEELi128ENS_10bfloat16_tEfNS_4arch4Sm80ELb1ELb0ELb0ELb1ELb1ELb1ELb1ELb1EEENS1_21CollectiveEpilogueFwdINS6_IJS8_S8_S9_EEENS6_IJNS7_ILi1EEESH_SH_EEESB_SD_Li256ELb1ELb1ELb1ELb0EEENS1_36VarlenDynamicPersistentTileSchedulerILi128ELi112ELi256ELi256ELb1ELb1ELb0ELb1ELb1ELb1EEEEEEEEEvNT_6ParamsE:
        .type           _ZN7cutlass13device_kernelIN5flash19enable_sm80_to_sm89INS1_16FlashAttnFwdSm80INS1_25CollectiveMainloopFwdSm80ILi8ELi1ELb1EN4cute5tupleIJNS5_1CILi128EEENS7_ILi112EEES8_EEELi128ENS_10bfloat16_tEfNS_4arch4Sm80ELb1ELb0ELb0ELb1ELb1ELb1ELb1ELb1EEENS1_21CollectiveEpilogueFwdINS6_IJS8_S8_S9_EEENS6_IJNS7_ILi1EEESH_SH_EEESB_SD_Li256ELb1ELb1ELb1ELb0EEENS1_36VarlenDynamicPersistentTileSchedulerILi128ELi112ELi256ELi256ELb1ELb1ELb0ELb1ELb1ELb1EEEEEEEEEvNT_6ParamsE,@function
        .size           _ZN7cutlass13device_kernelIN5flash19enable_sm80_to_sm89INS1_16FlashAttnFwdSm80INS1_25CollectiveMainloopFwdSm80ILi8ELi1ELb1EN4cute5tupleIJNS5_1CILi128EEENS7_ILi112EEES8_EEELi128ENS_10bfloat16_tEfNS_4arch4Sm80ELb1ELb0ELb0ELb1ELb1ELb1ELb1ELb1EEENS1_21CollectiveEpilogueFwdINS6_IJS8_S8_S9_EEENS6_IJNS7_ILi1EEESH_SH_EEESB_SD_Li256ELb1ELb1ELb1ELb0EEENS1_36VarlenDynamicPersistentTileSchedulerILi128ELi112ELi256ELi256ELb1ELb1ELb0ELb1ELb1ELb1EEEEEEEEEvNT_6ParamsE,(.L_x_47 - _ZN7cutlass13device_kernelIN5flash19enable_sm80_to_sm89INS1_16FlashAttnFwdSm80INS1_25CollectiveMainloopFwdSm80ILi8ELi1ELb1EN4cute5tupleIJNS5_1CILi128EEENS7_ILi112EEES8_EEELi128ENS_10bfloat16_tEfNS_4arch4Sm80ELb1ELb0ELb0ELb1ELb1ELb1ELb1ELb1EEENS1_21CollectiveEpilogueFwdINS6_IJS8_S8_S9_EEENS6_IJNS7_ILi1EEESH_SH_EEESB_SD_Li256ELb1ELb1ELb1ELb0EEENS1_36VarlenDynamicPersistentTileSchedulerILi128ELi112ELi256ELi256ELb1ELb1ELb0ELb1ELb1ELb1EEEEEEEEEvNT_6ParamsE)
        .other          _ZN7cutlass13device_kernelIN5flash19enable_sm80_to_sm89INS1_16FlashAttnFwdSm80INS1_25CollectiveMainloopFwdSm80ILi8ELi1ELb1EN4cute5tupleIJNS5_1CILi128EEENS7_ILi112EEES8_EEELi128ENS_10bfloat16_tEfNS_4arch4Sm80ELb1ELb0ELb0ELb1ELb1ELb1ELb1ELb1EEENS1_21CollectiveEpilogueFwdINS6_IJS8_S8_S9_EEENS6_IJNS7_ILi1EEESH_SH_EEESB_SD_Li256ELb1ELb1ELb1ELb0EEENS1_36VarlenDynamicPersistentTileSchedulerILi128ELi112ELi256ELi256ELb1ELb1ELb0ELb1ELb1ELb1EEEEEEEEEvNT_6ParamsE,@"STO_CUDA_ENTRY STV_DEFAULT"
_ZN7cutlass13device_kernelIN5flash19enable_sm80_to_sm89INS1_16FlashAttnFwdSm80INS1_25CollectiveMainloopFwdSm80ILi8ELi1ELb1EN4cute5tupleIJNS5_1CILi128EEENS7_ILi112EEES8_EEELi128ENS_10bfloat16_tEfNS_4arch4Sm80ELb1ELb0ELb0ELb1ELb1ELb1ELb1ELb1EEENS1_21CollectiveEpilogueFwdINS6_IJS8_S8_S9_EEENS6_IJNS7_ILi1EEESH_SH_EEESB_SD_Li256ELb1ELb1ELb1ELb0EEENS1_36VarlenDynamicPersistentTileSchedulerILi128ELi112ELi256ELi256ELb1ELb1ELb0ELb1ELb1ELb1EEEEEEEEEvNT_6ParamsE:
[----:B------:R-:W-:Y:S01]  /*0000*/  LDC R1, c[0x0][0x28] ;  /* 0x00000a00ff017b82 */ /* 0x000fe20000000800 */
[----:B------:R-:W-:Y:S05]  /*0010*/  EXIT ;  /* 0x000000000000794d */ /* 0x000fea0003800000 */
.L_x_23:
        /* <DEDUP_REMOVED lines=14> */
.L_x_47:


//--------------------- .nv.shared.reserved.0     --------------------------
	.section	.nv.shared.reserved.0,"aw",@nobits
	.weak		__nv_reservedSMEM_offset_0_alias
	.size		__nv_reservedSMEM_offset_0_alias, 0, 0
	.other		__nv_reservedSMEM_offset_0_alias,@"STO_CUDA_RESERVED_SHARED STV_DEFAULT"
__nv_reservedSMEM_offset_0_alias:
	.zero		0


//--------------------- .nv.global                --------------------------
	.section	.nv.global,"aw",@nobits
.nv.global:
	.type		_ZN89_INTERNAL_a6ef3756_53_flash_fwd_hdim128_bf16_paged_split_softcapall_sm80_cu_f3e6f9ee_28464cute1_E,@object
	.size		_ZN89_INTERNAL_a6ef3756_53_flash_fwd_hdim128_bf16_paged_split_softcapall_sm80_cu_f3e6f9ee_28464cute1_E,(_ZN89_INTERNAL_a6ef3756_53_flash_fwd_hdim128_bf16_paged_split_softcapall_sm80_cu_f3e6f9ee_28464cuda3std3__45__cpo6cbeginE - _ZN89_INTERNAL_a6ef3756_53_flash_fwd_hdim128_bf16_paged_split_softcapall_sm80_cu_f3e6f9ee_28464cute1_E)
_ZN89_INTERNAL_a6ef3756_53_flash_fwd_hdim128_bf16_paged_split_softcapall_sm80_cu_f3e6f9ee_28464cute1_E:
	.zero		1
	.type		_ZN89_INTERNAL_a6ef3756_53_flash_fwd_hdim128_bf16_paged_split_softcapall_sm80_cu_f3e6f9ee_28464cuda3std3__45__cpo6cbeginE,@object
	.size		_ZN89_INTERNAL_a6ef3756_53_flash_fwd_hdim128_bf16_paged_split_softcapall_sm80_cu_f3e6f9ee_28464cuda3std3__45__cpo6cbeginE,(_ZN89_INTERNAL_a6ef3756_53_flash_fwd_hdim128_bf16_paged_split_softcapall_sm80_cu_f3e6f9ee_28464cuda3std3__48in_placeE - _ZN89_INTERNAL_a6ef3756_53_flash_fwd_hdim128_bf16_paged_split_softcapall_sm80_cu_f3e6f9ee_28464cuda3std3__45__cpo6cbeginE)
_ZN89_INTERNAL_a6ef3756_53_flash_fwd_hdim128_bf16_paged_split_softcapall_sm80_cu_f3e6f9ee_28464cuda3std3__45__cpo6cbeginE:
	.zero		1
	.type		_ZN89_INTERNAL_a6ef3756_53_flash_fwd_hdim128_bf16_paged_split_softcapall_sm80_cu_f3e6f9ee_28464cuda3std3__48in_placeE,@object
	.size		_ZN89_INTERNAL_a6ef3756_53_flash_fwd_hdim128_bf16_paged_split_softcapall_sm80_cu_f3e6f9ee_28464cuda3std3__48in_placeE,(_ZN89_INTERNAL_a6ef3756_53_flash_fwd_hdim128_bf16_paged_split_softcapall_sm80_cu_f3e6f9ee_28464cuda3std6ranges3__45__cpo9iter_moveE - _ZN89_INTERNAL_a6ef3756_53_flash_fwd_hdim128_bf16_paged_split_softcapall_sm80_cu_f3e6f9ee_28464cuda3std3__48in_placeE)
_ZN89_INTERNAL_a6ef3756_53_flash_fwd_hdim128_bf16_paged_split_softcapall_sm80_cu_f3e6f9ee_28464cuda3std3__48in_placeE:
	.zero		1
	.type		_ZN89_INTERNAL_a6ef3756_53_flash_fwd_hdim128_bf16_paged_split_softcapall_sm80_cu_f3e6f9ee_28464cuda3std6ranges3__45__cpo9iter_moveE,@object
	.size		_ZN89_INTERNAL_a6ef3756_53_flash_fwd_hdim128_bf16_paged_split_softcapall_sm80_cu_f3e6f9ee_28464cuda3std6ranges3__45__cpo9iter_moveE,(_ZN89_INTERNAL_a6ef3756_53_flash_fwd_hdim128_bf16_paged_split_softcapall_sm80_cu_f3e6f9ee_28464cuda3std3__45__cpo5beginE - _ZN89_INTERNAL_a6ef3756_53_flash_fwd_hdim128_bf16_paged_split_softcapall_sm80_cu_f3e6f9ee_28464cuda3std6ranges3__45__cpo9iter_moveE)
_ZN89_INTERNAL_a6ef3756_53_flash_fwd_hdim128_bf16_paged_split_softcapall_sm80_cu_f3e6f9ee_28464cuda3std6ranges3__45__cpo9iter_moveE:
	.zero		1
	.type		_ZN89_INTERNAL_a6ef3756_53_flash_fwd_hdim128_bf16_paged_split_softcapall_sm80_cu_f3e6f9ee_28464cuda3std3__45__cpo5beginE,@object
	.size		_ZN89_INTERNAL_a6ef3756_53_flash_fwd_hdim128_bf16_paged_split_softcapall_sm80_cu_f3e6f9ee_28464cuda3std3__45__cpo5beginE,(_ZN89_INTERNAL_a6ef3756_53_flash_fwd_hdim128_bf16_paged_split_softcapall_sm80_cu_f3e6f9ee_28464cuda3std3__491_GLOBAL__N__a6ef3756_53_flash_fwd_hdim128_bf16_paged_split_softcapall_sm80_cu_f3e6f9ee_28466ignoreE - _ZN89_INTERNAL_a6ef3756_53_flash_fwd_hdim128_bf16_paged_split_softcapall_sm80_cu_f3e6f9ee_28464cuda3std3__45__cpo5beginE)
_ZN89_INTERNAL_a6ef3756_53_flash_fwd_hdim128_bf16_paged_split_softcapall_sm80_cu_f3e6f9ee_28464cuda3std3__45__cpo5beginE:
	.zero		1
	.type		_ZN89_INTERNAL_a6ef3756_53_flash_fwd_hdim128_bf16_paged_split_softcapall_sm80_cu_f3e6f9ee_28464cuda3std3__491_GLOBAL__N__a6ef3756_53_flash_fwd_hdim128_bf16_paged_split_softcapall_sm80_cu_f3e6f9ee_28466ignoreE,@object
	.size		_ZN89_INTERNAL_a6ef3756_53_flash_fwd_hdim128_bf16_paged_split_softcapall_sm80_cu_f3e6f9ee_28464cuda3std3__491_GLOBAL__N__a6ef3756_53_flash_fwd_hdim128_bf16_paged_split_softcapall_sm80_cu_f3e6f9ee_28466ignoreE,(_ZN89_INTERNAL_a6ef3756_53_flash_fwd_hdim128_bf16_paged_split_softcapall_sm80_cu_f3e6f9ee_28464cute7productE - _ZN89_INTERNAL_a6ef3756_53_flash_fwd_hdim128_bf16_paged_split_softcapall_sm80_cu_f3e6f9ee_28464cuda3std3__491_GLOBAL__N__a6ef3756_53_flash_fwd_hdim128_bf16_paged_split_softcapall_sm80_cu_f3e6f9ee_28466ignoreE)
_ZN89_INTERNAL_a6ef3756_53_flash_fwd_hdim128_bf16_paged_split_softcapall_sm80_cu_f3e6f9ee_28464cuda3std3__491_GLOBAL__N__a6ef3756_53_flash_fwd_hdim128_bf16_paged_split_softcapall_sm80_cu_f3e6f9ee_28466ignoreE:
	.zero		1
	.type		_ZN89_INTERNAL_a6ef3756_53_flash_fwd_hdim128_bf16_paged_split_softcapall_sm80_cu_f3e6f9ee_28464cute7productE,@object
	.size		_ZN89_INTERNAL_a6ef3756_53_flash_fwd_hdim128_bf16_paged_split_softcapall_sm80_cu_f3e6f9ee_28464cute7productE,(_ZN89_INTERNAL_a6ef3756_53_flash_fwd_hdim128_bf16_paged_split_softcapall_sm80_cu_f3e6f9ee_28464cuda3std3__45__cpo3endE - _ZN89_INTERNAL_a6ef3756_53_flash_fwd_hdim128_bf16_paged_split_softcapall_sm80_cu_f3e6f9ee_28464cute7productE)
_ZN89_INTERNAL_a6ef3756_53_flash_fwd_hdim128_bf16_paged_split_softcapall_sm80_cu_f3e6f9ee_28464cute7productE:
	.zero		1
	.type		_ZN89_INTERNAL_a6ef3756_53_flash_fwd_hdim128_bf16_paged_split_softcapall_sm80_cu_f3e6f9ee_28464cuda3std3__45__cpo3endE,@object
	.size		_ZN89_INTERNAL_a6ef3756_53_flash_fwd_hdim128_bf16_paged_split_softcapall_sm80_cu_f3e6f9ee_28464cuda3std3__45__cpo3endE,(_ZN89_INTERNAL_a6ef3756_53_flash_fwd_hdim128_bf16_paged_split_softcapall_sm80_cu_f3e6f9ee_28464cuda3std3__419piecewise_constructE - _ZN89_INTERNAL_a6ef3756_53_flash_fwd_hdim128_bf16_paged_split_softcapall_sm80_cu_f3e6f9ee_28464cuda3std3__45__cpo3endE)
_ZN89_INTERNAL_a6ef3756_53_flash_fwd_hdim128_bf16_paged_split_softcapall_sm80_cu_f3e6f9ee_28464cuda3std3__45__cpo3endE:
	.zero		1
	.type		_ZN89_INTERNAL_a6ef3756_53_flash_fwd_hdim128_bf16_paged_split_softcapall_sm80_cu_f3e6f9ee_28464cuda3std3__419piecewise_constructE,@object
	.size		_ZN89_INTERNAL_a6ef3756_53_flash_fwd_hdim128_bf16_paged_split_softcapall_sm80_cu_f3e6f9ee_28464cuda3std3__419piecewise_constructE,(_ZN89_INTERNAL_a6ef3756_53_flash_fwd_hdim128_bf16_paged_split_softcapall_sm80_cu_f3e6f9ee_28464cuda3std3__45__cpo4cendE - _ZN89_INTERNAL_a6ef3756_53_flash_fwd_hdim128_bf16_paged_split_softcapall_sm80_cu_f3e6f9ee_28464cuda3std3__419piecewise_constructE)
_ZN89_INTERNAL_a6ef3756_53_flash_fwd_hdim128_bf16_paged_split_softcapall_sm80_cu_f3e6f9ee_28464cuda3std3__419piecewise_constructE:
	.zero		1
	.type		_ZN89_INTERNAL_a6ef3756_53_flash_fwd_hdim128_bf16_paged_split_softcapall_sm80_cu_f3e6f9ee_28464cuda3std3__45__cpo4cendE,@object
	.size		_ZN89_INTERNAL_a6ef3756_53_flash_fwd_hdim128_bf16_paged_split_softcapall_sm80_cu_f3e6f9ee_28464cuda3std3__45__cpo4cendE,(_ZN89_INTERNAL_a6ef3756_53_flash_fwd_hdim128_bf16_paged_split_softcapall_sm80_cu_f3e6f9ee_28464cuda3std6ranges3__45__cpo4swapE - _ZN89_INTERNAL_a6ef3756_53_flash_fwd_hdim128_bf16_paged_split_softcapall_sm80_cu_f3e6f9ee_28464cuda3std3__45__cpo4cendE)
_ZN89_INTERNAL_a6ef3756_53_flash_fwd_hdim128_bf16_paged_split_softcapall_sm80_cu_f3e6f9ee_28464cuda3std3__45__cpo4cendE:
	.zero		1
	.type		_ZN89_INTERNAL_a6ef3756_53_flash_fwd_hdim128_bf16_paged_split_softcapall_sm80_cu_f3e6f9ee_28464cuda3std6ranges3__45__cpo4swapE,@object
	.size		_ZN89_INTERNAL_a6ef3756_53_flash_fwd_hdim128_bf16_paged_split_softcapall_sm80_cu_f3e6f9ee_28464cuda3std6ranges3__45__cpo4swapE,(.L_7 - _ZN89_INTERNAL_a6ef3756_53_flash_fwd_hdim128_bf16_paged_split_softcapall_sm80_cu_f3e6f9ee_28464cuda3std6ranges3__45__cpo4swapE)
_ZN89_INTERNAL_a6ef3756_53_flash_fwd_hdim128_bf16_paged_split_softcapall_sm80_cu_f3e6f9ee_28464cuda3std6ranges3__45__cpo4swapE:
	.zero		1
.L_7:


//--------------------- .nv.constant0._ZN7cutlass13device_kernelIN5flash19enable_sm80_to_sm89INS1_16FlashAttnFwdSm80INS1_25CollectiveMainloopFwdSm80ILi8ELi1ELb1EN4cute5tupleIJNS5_1CILi128EEES8_S8_EEELi128ENS_10bfloat16_tEfNS_4arch4Sm80ELb0ELb0ELb1ELb0ELb1ELb0ELb1ELb1EEENS1_21CollectiveEpilogueFwdIS9_NS6_IJNS7_ILi1EEESF_SF_EEESA_SC_Li256ELb0ELb1ELb1ELb0EEENS1_19SingleTileSchedulerILb0ELb1ELb1ELi128EEEEEEEEEvNT_6ParamsE --------------------------
	.section	.nv.constant0._ZN7cutlass13device_kernelIN5flash19enable_sm80_to_sm89INS1_16FlashAttnFwdSm80INS1_25CollectiveMainloopFwdSm80ILi8ELi1ELb1EN4cute5tupleIJNS5_1CILi128EEES8_S8_EEELi128ENS_10bfloat16_tEfNS_4arch4Sm80ELb0ELb0ELb1ELb0ELb1ELb0ELb1ELb1EEENS1_21CollectiveEpilogueFwdIS9_NS6_IJNS7_ILi1EEESF_SF_EEESA_SC_Li256ELb0ELb1ELb1ELb0EEENS1_19SingleTileSchedulerILb0ELb1ELb1ELi128EEEEEEEEEvNT_6ParamsE,"a",@progbits
	.sectionflags	@""
	.align	4
.nv.constant0._ZN7cutlass13device_kernelIN5flash19enable_sm80_to_sm89INS1_16FlashAttnFwdSm80INS1_25CollectiveMainloopFwdSm80ILi8ELi1ELb1EN4cute5tupleIJNS5_1CILi128EEES8_S8_EEELi128ENS_10bfloat16_tEfNS_4arch4Sm80ELb0ELb0ELb1ELb0ELb1ELb0ELb1ELb1EEENS1_21CollectiveEpilogueFwdIS9_NS6_IJNS7_ILi1EEESF_SF_EEESA_SC_Li256ELb0ELb1ELb1ELb0EEENS1_19SingleTileSchedulerILb0ELb1ELb1ELi128EEEEEEEEEvNT_6ParamsE:
	.zero		1576


//--------------------- .nv.constant0._ZN7cutlass13device_kernelIN5flash19enable_sm80_to_sm89INS1_16FlashAttnFwdSm80INS1_25CollectiveMainloopFwdSm80ILi8ELi1ELb1EN4cute5tupleIJNS5_1CILi128EEENS7_ILi96EEES8_EEELi128ENS_10bfloat16_tEfNS_4arch4Sm80ELb0ELb1ELb1ELb0ELb1ELb0ELb1ELb1EEENS1_21CollectiveEpilogueFwdINS6_IJS8_S8_S9_EEENS6_IJNS7_ILi1EEESH_SH_EEESB_SD_Li256ELb0ELb1ELb1ELb0EEENS1_19SingleTileSchedulerILb0ELb1ELb1ELi128EEEEEEEEEvNT_6ParamsE --------------------------
	.section	.nv.constant0._ZN7cutlass13device_kernelIN5flash19enable_sm80_to_sm89INS1_16FlashAttnFwdSm80INS1_25CollectiveMainloopFwdSm80ILi8ELi1ELb1EN4cute5tupleIJNS5_1CILi128EEENS7_ILi96EEES8_EEELi128ENS_10bfloat16_tEfNS_4arch4Sm80ELb0ELb1ELb1ELb0ELb1ELb0ELb1ELb1EEENS1_21CollectiveEpilogueFwdINS6_IJS8_S8_S9_EEENS6_IJNS7_ILi1EEESH_SH_EEESB_SD_Li256ELb0ELb1ELb1ELb0EEENS1_19SingleTileSchedulerILb0ELb1ELb1ELi128EEEEEEEEEvNT_6ParamsE,"a",@progbits
	.sectionflags	@""
	.align	4
.nv.constant0._ZN7cutlass13device_kernelIN5flash19enable_sm80_to_sm89INS1_16FlashAttnFwdSm80INS1_25CollectiveMainloopFwdSm80ILi8ELi1ELb1EN4cute5tupleIJNS5_1CILi128EEENS7_ILi96EEES8_EEELi128ENS_10bfloat16_tEfNS_4arch4Sm80ELb0ELb1ELb1ELb0ELb1ELb0ELb1ELb1EEENS1_21CollectiveEpilogueFwdINS6_IJS8_S8_S9_EEENS6_IJNS7_ILi1EEESH_SH_EEESB_SD_Li256ELb0ELb1ELb1ELb0EEENS1_19SingleTileSchedulerILb0ELb1ELb1ELi128EEEEEEEEEvNT_6ParamsE:
	.zero		1576


//--------------------- .nv.constant0._ZN7cutlass13device_kernelIN5flash19enable_sm80_to_sm89INS1_16FlashAttnFwdSm80INS1_25CollectiveMainloopFwdSm80ILi8ELi1ELb1EN4cute5tupleIJNS5_1CILi128EEES8_S8_EEELi128ENS_10bfloat16_tEfNS_4arch4Sm80ELb1ELb0ELb1ELb0ELb1ELb0ELb1ELb1EEENS1_21CollectiveEpilogueFwdIS9_NS6_IJNS7_ILi1EEESF_SF_EEESA_SC_Li256ELb0ELb1ELb1ELb0EEENS1_30DynamicPersistentTileSchedulerILi256ELi256ELb1ELb1ELb0EEEEEEEEEvNT_6ParamsE --------------------------
	.section	.nv.constant0._ZN7cutlass13device_kernelIN5flash19enable_sm80_to_sm89INS1_16FlashAttnFwdSm80INS1_25CollectiveMainloopFwdSm80ILi8ELi1ELb1EN4cute5tupleIJNS5_1CILi128EEES8_S8_EEELi128ENS_10bfloat16_tEfNS_4arch4Sm80ELb1ELb0ELb1ELb0ELb1ELb0ELb1ELb1EEENS1_21CollectiveEpilogueFwdIS9_NS6_IJNS7_ILi1EEESF_SF_EEESA_SC_Li256ELb0ELb1ELb1ELb0EEENS1_30DynamicPersistentTileSchedulerILi256ELi256ELb1ELb1ELb0EEEEEEEEEvNT_6ParamsE,"a",@progbits
	.sectionflags	@""
	.align	4
.nv.constant0._ZN7cutlass13device_kernelIN5flash19enable_sm80_to_sm89INS1_16FlashAttnFwdSm80INS1_25CollectiveMainloopFwdSm80ILi8ELi1ELb1EN4cute5tupleIJNS5_1CILi128EEES8_S8_EEELi128ENS_10bfloat16_tEfNS_4arch4Sm80ELb1ELb0ELb1ELb0ELb1ELb0ELb1ELb1EEENS1_21CollectiveEpilogueFwdIS9_NS6_IJNS7_ILi1EEESF_SF_EEESA_SC_Li256ELb0ELb1ELb1ELb0EEENS1_30DynamicPersistentTileSchedulerILi256ELi256ELb1ELb1ELb0EEEEEEEEEvNT_6ParamsE:
	.zero		1592


//--------------------- .nv.constant0._ZN7cutlass13device_kernelIN5flash19enable_sm80_to_sm89INS1_16FlashAttnFwdSm80INS1_25CollectiveMainloopFwdSm80ILi4ELi1ELb0EN4cute5tupleIJNS5_1CILi128EEENS7_ILi64EEES8_EEELi128ENS_10bfloat16_tEfNS_4arch4Sm80ELb0ELb0ELb1ELb0ELb1ELb0ELb1ELb1EEENS1_21CollectiveEpilogueFwdINS6_IJS8_S8_S9_EEENS6_IJNS7_ILi1EEESH_SH_EEESB_SD_Li128ELb0ELb1ELb1ELb0EEENS1_19SingleTileSchedulerILb0ELb1ELb1ELi128EEEEEEEEEvNT_6ParamsE --------------------------
	.section	.nv.constant0._ZN7cutlass13device_kernelIN5flash19enable_sm80_to_sm89INS1_16FlashAttnFwdSm80INS1_25CollectiveMainloopFwdSm80ILi4ELi1ELb0EN4cute5tupleIJNS5_1CILi128EEENS7_ILi64EEES8_EEELi128ENS_10bfloat16_tEfNS_4arch4Sm80ELb0ELb0ELb1ELb0ELb1ELb0ELb1ELb1EEENS1_21CollectiveEpilogueFwdINS6_IJS8_S8_S9_EEENS6_IJNS7_ILi1EEESH_SH_EEESB_SD_Li128ELb0ELb1ELb1ELb0EEENS1_19SingleTileSchedulerILb0ELb1ELb1ELi128EEEEEEEEEvNT_6ParamsE,"a",@progbits
	.sectionflags	@""
	.align	4
.nv.constant0._ZN7cutlass13device_kernelIN5flash19enable_sm80_to_sm89INS1_16FlashAttnFwdSm80INS1_25CollectiveMainloopFwdSm80ILi4ELi1ELb0EN4cute5tupleIJNS5_1CILi128EEENS7_ILi64EEES8_EEELi128ENS_10bfloat16_tEfNS_4arch4Sm80ELb0ELb0ELb1ELb0ELb1ELb0ELb1ELb1EEENS1_21CollectiveEpilogueFwdINS6_IJS8_S8_S9_EEENS6_IJNS7_ILi1EEESH_SH_EEESB_SD_Li128ELb0ELb1ELb1ELb0EEENS1_19SingleTileSchedulerILb0ELb1ELb1ELi128EEEEEEEEEvNT_6ParamsE:
	.zero		1576


//--------------------- .nv.constant0._ZN7cutlass13device_kernelIN5flash19enable_sm80_to_sm89INS1_16FlashAttnFwdSm80INS1_25CollectiveMainloopFwdSm80ILi8ELi1ELb1EN4cute5tupleIJNS5_1CILi128EEENS7_ILi112EEES8_EEELi128ENS_10bfloat16_tEfNS_4arch4Sm80ELb0ELb0ELb1ELb1ELb1ELb0ELb1ELb1EEENS1_21CollectiveEpilogueFwdINS6_IJS8_S8_S9_EEENS6_IJNS7_ILi1EEESH_SH_EEESB_SD_Li256ELb1ELb1ELb1ELb0EEENS1_36VarlenDynamicPersistentTileSchedulerILi128ELi112ELi256ELi256ELb1ELb1ELb0ELb0ELb1ELb1EEEEEEEEEvNT_6ParamsE --------------------------
	.section	.nv.constant0._ZN7cutlass13device_kernelIN5flash19enable_sm80_to_sm89INS1_16FlashAttnFwdSm80INS1_25CollectiveMainloopFwdSm80ILi8ELi1ELb1EN4cute5tupleIJNS5_1CILi128EEENS7_ILi112EEES8_EEELi128ENS_10bfloat16_tEfNS_4arch4Sm80ELb0ELb0ELb1ELb1ELb1ELb0ELb1ELb1EEENS1_21CollectiveEpilogueFwdINS6_IJS8_S8_S9_EEENS6_IJNS7_ILi1EEESH_SH_EEESB_SD_Li256ELb1ELb1ELb1ELb0EEENS1_36VarlenDynamicPersistentTileSchedulerILi128ELi112ELi256ELi256ELb1ELb1ELb0ELb0ELb1ELb1EEEEEEEEEvNT_6ParamsE,"a",@progbits
	.sectionflags	@""
	.align	4
.nv.constant0._ZN7cutlass13device_kernelIN5flash19enable_sm80_to_sm89INS1_16FlashAttnFwdSm80INS1_25CollectiveMainloopFwdSm80ILi8ELi1ELb1EN4cute5tupleIJNS5_1CILi128EEENS7_ILi112EEES8_EEELi128ENS_10bfloat16_tEfNS_4arch4Sm80ELb0ELb0ELb1ELb1ELb1ELb0ELb1ELb1EEENS1_21CollectiveEpilogueFwdINS6_IJS8_S8_S9_EEENS6_IJNS7_ILi1EEESH_SH_EEESB_SD_Li256ELb1ELb1ELb1ELb0EEENS1_36VarlenDynamicPersistentTileSchedulerILi128ELi112ELi256ELi256ELb1ELb1ELb0ELb0ELb1ELb1EEEEEEEEEvNT_6ParamsE:
	.zero		1608


//--------------------- .nv.constant0._ZN7cutlass13device_kernelIN5flash19enable_sm80_to_sm89INS1_16FlashAttnFwdSm80INS1_25CollectiveMainloopFwdSm80ILi8ELi1ELb1EN4cute5tupleIJNS5_1CILi128EEENS7_ILi112EEES8_EEELi128ENS_10bfloat16_tEfNS_4arch4Sm80ELb0ELb0ELb1ELb1ELb1ELb1ELb1ELb1EEENS1_21CollectiveEpilogueFwdINS6_IJS8_S8_S9_EEENS6_IJNS7_ILi1EEESH_SH_EEESB_SD_Li256ELb1ELb1ELb1ELb0EEENS1_36VarlenDynamicPersistentTileSchedulerILi128ELi112ELi256ELi256ELb1ELb1ELb0ELb0ELb1ELb1EEEEEEEEEvNT_6ParamsE --------------------------
	.section	.nv.constant0._ZN7cutlass13device_kernelIN5flash19enable_sm80_to_sm89INS1_16FlashAttnFwdSm80INS1_25CollectiveMainloopFwdSm80ILi8ELi1ELb1EN4cute5tupleIJNS5_1CILi128EEENS7_ILi112EEES8_EEELi128ENS_10bfloat16_tEfNS_4arch4Sm80ELb0ELb0ELb1ELb1ELb1ELb1ELb1ELb1EEENS1_21CollectiveEpilogueFwdINS6_IJS8_S8_S9_EEENS6_IJNS7_ILi1EEESH_SH_EEESB_SD_Li256ELb1ELb1ELb1ELb0EEENS1_36VarlenDynamicPersistentTileSchedulerILi128ELi112ELi256ELi256ELb1ELb1ELb0ELb0ELb1ELb1EEEEEEEEEvNT_6ParamsE,"a",@progbits
	.sectionflags	@""
	.align	4
.nv.constant0._ZN7cutlass13device_kernelIN5flash19enable_sm80_to_sm89INS1_16FlashAttnFwdSm80INS1_25CollectiveMainloopFwdSm80ILi8ELi1ELb1EN4cute5tupleIJNS5_1CILi128EEENS7_ILi112EEES8_EEELi128ENS_10bfloat16_tEfNS_4arch4Sm80ELb0ELb0ELb1ELb1ELb1ELb1ELb1ELb1EEENS1_21CollectiveEpilogueFwdINS6_IJS8_S8_S9_EEENS6_IJNS7_ILi1EEESH_SH_EEESB_SD_Li256ELb1ELb1ELb1ELb0EEENS1_36VarlenDynamicPersistentTileSchedulerILi128ELi112ELi256ELi256ELb1ELb1ELb0ELb0ELb1ELb1EEEEEEEEEvNT_6ParamsE:
	.zero		1608


//--------------------- .nv.constant0._ZN7cutlass13device_kernelIN5flash19enable_sm80_to_sm89INS1_16FlashAttnFwdSm80INS1_25CollectiveMainloopFwdSm80ILi4ELi1ELb0EN4cute5tupleIJNS5_1CILi128EEENS7_ILi48EEES8_EEELi128ENS_10bfloat16_tEfNS_4arch4Sm80ELb0ELb1ELb1ELb0ELb1ELb0ELb1ELb1EEENS1_21CollectiveEpilogueFwdINS6_IJS8_S8_S9_EEENS6_IJNS7_ILi1EEESH_SH_EEESB_SD_Li128ELb0ELb1ELb1ELb0EEENS1_19SingleTileSchedulerILb0ELb1ELb1ELi128EEEEEEEEEvNT_6ParamsE --------------------------
	.section	.nv.constant0._ZN7cutlass13device_kernelIN5flash19enable_sm80_to_sm89INS1_16FlashAttnFwdSm80INS1_25CollectiveMainloopFwdSm80ILi4ELi1ELb0EN4cute5tupleIJNS5_1CILi128EEENS7_ILi48EEES8_EEELi128ENS_10bfloat16_tEfNS_4arch4Sm80ELb0ELb1ELb1ELb0ELb1ELb0ELb1ELb1EEENS1_21CollectiveEpilogueFwdINS6_IJS8_S8_S9_EEENS6_IJNS7_ILi1EEESH_SH_EEESB_SD_Li128ELb0ELb1ELb1ELb0EEENS1_19SingleTileSchedulerILb0ELb1ELb1ELi128EEEEEEEEEvNT_6ParamsE,"a",@progbits
	.sectionflags	@""
	.align	4
.nv.constant0._ZN7cutlass13device_kernelIN5flash19enable_sm80_to_sm89INS1_16FlashAttnFwdSm80INS1_25CollectiveMainloopFwdSm80ILi4ELi1ELb0EN4cute5tupleIJNS5_1CILi128EEENS7_ILi48EEES8_EEELi128ENS_10bfloat16_tEfNS_4arch4Sm80ELb0ELb1ELb1ELb0ELb1ELb0ELb1ELb1EEENS1_21CollectiveEpilogueFwdINS6_IJS8_S8_S9_EEENS6_IJNS7_ILi1EEESH_SH_EEESB_SD_Li128ELb0ELb1ELb1ELb0EEENS1_19SingleTileSchedulerILb0ELb1ELb1ELi128EEEEEEEEEvNT_6ParamsE:
	.zero		1576


//--------------------- .nv.constant0._ZN7cutlass13device_kernelIN5flash19enable_sm80_to_sm89INS1_16FlashAttnFwdSm80INS1_25CollectiveMainloopFwdSm80ILi8ELi1ELb1EN4cute5tupleIJNS5_1CILi128EEENS7_ILi96EEES8_EEELi128ENS_10bfloat16_tEfNS_4arch4Sm80ELb0ELb1ELb1ELb1ELb1ELb0ELb1ELb1EEENS1_21CollectiveEpilogueFwdINS6_IJS8_S8_S9_EEENS6_IJNS7_ILi1EEESH_SH_EEESB_SD_Li256ELb1ELb1ELb1ELb0EEENS1_36VarlenDynamicPersistentTileSchedulerILi128ELi96ELi256ELi256ELb1ELb1ELb0ELb1ELb0ELb1EEEEEEEEEvNT_6ParamsE --------------------------
	.section	.nv.constant0._ZN7cutlass13device_kernelIN5flash19enable_sm80_to_sm89INS1_16FlashAttnFwdSm80INS1_25CollectiveMainloopFwdSm80ILi8ELi1ELb1EN4cute5tupleIJNS5_1CILi128EEENS7_ILi96EEES8_EEELi128ENS_10bfloat16_tEfNS_4arch4Sm80ELb0ELb1ELb1ELb1ELb1ELb0ELb1ELb1EEENS1_21CollectiveEpilogueFwdINS6_IJS8_S8_S9_EEENS6_IJNS7_ILi1EEESH_SH_EEESB_SD_Li256ELb1ELb1ELb1ELb0EEENS1_36VarlenDynamicPersistentTileSchedulerILi128ELi96ELi256ELi256ELb1ELb1ELb0ELb1ELb0ELb1EEEEEEEEEvNT_6ParamsE,"a",@progbits
	.sectionflags	@""
	.align	4
.nv.constant0._ZN7cutlass13device_kernelIN5flash19enable_sm80_to_sm89INS1_16FlashAttnFwdSm80INS1_25CollectiveMainloopFwdSm80ILi8ELi1ELb1EN4cute5tupleIJNS5_1CILi128EEENS7_ILi96EEES8_EEELi128ENS_10bfloat16_tEfNS_4arch4Sm80ELb0ELb1ELb1ELb1ELb1ELb0ELb1ELb1EEENS1_21CollectiveEpilogueFwdINS6_IJS8_S8_S9_EEENS6_IJNS7_ILi1EEESH_SH_EEESB_SD_Li256ELb1ELb1ELb1ELb0EEENS1_36VarlenDynamicPersistentTileSchedulerILi128ELi96ELi256ELi256ELb1ELb1ELb0ELb1ELb0ELb1EEEEEEEEEvNT_6ParamsE:
	.zero		1608


//--------------------- .nv.constant0._ZN7cutlass13device_kernelIN5flash19enable_sm80_to_sm89INS1_16FlashAttnFwdSm80INS1_25CollectiveMainloopFwdSm80ILi8ELi1ELb1EN4cute5tupleIJNS5_1CILi128EEENS7_ILi96EEES8_EEELi128ENS_10bfloat16_tEfNS_4arch4Sm80ELb0ELb1ELb1ELb1ELb1ELb1ELb1ELb1EEENS1_21CollectiveEpilogueFwdINS6_IJS8_S8_S9_EEENS6_IJNS7_ILi1EEESH_SH_EEESB_SD_Li256ELb1ELb1ELb1ELb0EEENS1_36VarlenDynamicPersistentTileSchedulerILi128ELi96ELi256ELi256ELb1ELb1ELb0ELb1ELb0ELb1EEEEEEEEEvNT_6ParamsE --------------------------
	.section	.nv.constant0._ZN7cutlass13device_kernelIN5flash19enable_sm80_to_sm89INS1_16FlashAttnFwdSm80INS1_25CollectiveMainloopFwdSm80ILi8ELi1ELb1EN4cute5tupleIJNS5_1CILi128EEENS7_ILi96EEES8_EEELi128ENS_10bfloat16_tEfNS_4arch4Sm80ELb0ELb1ELb1ELb1ELb1ELb1ELb1ELb1EEENS1_21CollectiveEpilogueFwdINS6_IJS8_S8_S9_EEENS6_IJNS7_ILi1EEESH_SH_EEESB_SD_Li256ELb1ELb1ELb1ELb0EEENS1_36VarlenDynamicPersistentTileSchedulerILi128ELi96ELi256ELi256ELb1ELb1ELb0ELb1ELb0ELb1EEEEEEEEEvNT_6ParamsE,"a",@progbits
	.sectionflags	@""
	.align	4
.nv.constant0._ZN7cutlass13device_kernelIN5flash19enable_sm80_to_sm89INS1_16FlashAttnFwdSm80INS1_25CollectiveMainloopFwdSm80ILi8ELi1ELb1EN4cute5tupleIJNS5_1CILi128EEENS7_ILi96EEES8_EEELi128ENS_10bfloat16_tEfNS_4arch4Sm80ELb0ELb1ELb1ELb1ELb1ELb1ELb1ELb1EEENS1_21CollectiveEpilogueFwdINS6_IJS8_S8_S9_EEENS6_IJNS7_ILi1EEESH_SH_EEESB_SD_Li256ELb1ELb1ELb1ELb0EEENS1_36VarlenDynamicPersistentTileSchedulerILi128ELi96ELi256ELi256ELb1ELb1ELb0ELb1ELb0ELb1EEEEEEEEEvNT_6ParamsE:
	.zero		1608


//--------------------- .nv.constant0._ZN7cutlass13device_kernelIN5flash19enable_sm80_to_sm89INS1_16FlashAttnFwdSm80INS1_25CollectiveMainloopFwdSm80ILi4ELi1ELb0EN4cute5tupleIJNS5_1CILi128EEENS7_ILi64EEES8_EEELi128ENS_10bfloat16_tEfNS_4arch4Sm80ELb1ELb0ELb1ELb0ELb1ELb0ELb1ELb1EEENS1_21CollectiveEpilogueFwdINS6_IJS8_S8_S9_EEENS6_IJNS7_ILi1EEESH_SH_EEESB_SD_Li128ELb0ELb1ELb1ELb0EEENS1_30DynamicPersistentTileSchedulerILi128ELi128ELb1ELb1ELb0EEEEEEEEEvNT_6ParamsE --------------------------
	.section	.nv.constant0._ZN7cutlass13device_kernelIN5flash19enable_sm80_to_sm89INS1_16FlashAttnFwdSm80INS1_25CollectiveMainloopFwdSm80ILi4ELi1ELb0EN4cute5tupleIJNS5_1CILi128EEENS7_ILi64EEES8_EEELi128ENS_10bfloat16_tEfNS_4arch4Sm80ELb1ELb0ELb1ELb0ELb1ELb0ELb1ELb1EEENS1_21CollectiveEpilogueFwdINS6_IJS8_S8_S9_EEENS6_IJNS7_ILi1EEESH_SH_EEESB_SD_Li128ELb0ELb1ELb1ELb0EEENS1_30DynamicPersistentTileSchedulerILi128ELi128ELb1ELb1ELb0EEEEEEEEEvNT_6ParamsE,"a",@progbits
	.sectionflags	@""
	.align	4
.nv.constant0._ZN7cutlass13device_kernelIN5flash19enable_sm80_to_sm89INS1_16FlashAttnFwdSm80INS1_25CollectiveMainloopFwdSm80ILi4ELi1ELb0EN4cute5tupleIJNS5_1CILi128EEENS7_ILi64EEES8_EEELi128ENS_10bfloat16_tEfNS_4arch4Sm80ELb1ELb0ELb1ELb0ELb1ELb0ELb1ELb1EEENS1_21CollectiveEpilogueFwdINS6_IJS8_S8_S9_EEENS6_IJNS7_ILi1EEESH_SH_EEESB_SD_Li128ELb0ELb1ELb1ELb0EEENS1_30DynamicPersistentTileSchedulerILi128ELi128ELb1ELb1ELb0EEEEEEEEEvNT_6ParamsE:
	.zero		1592


//--------------------- .nv.constant0._ZN7cutlass13device_kernelIN5flash19enable_sm80_to_sm89INS1_16FlashAttnFwdSm80INS1_25CollectiveMainloopFwdSm80ILi8ELi1ELb1EN4cute5tupleIJNS5_1CILi128EEENS7_ILi112EEES8_EEELi128ENS_10bfloat16_tEfNS_4arch4Sm80ELb1ELb0ELb1ELb1ELb1ELb0ELb1ELb1EEENS1_21CollectiveEpilogueFwdINS6_IJS8_S8_S9_EEENS6_IJNS7_ILi1EEESH_SH_EEESB_SD_Li256ELb1ELb1ELb1ELb0EEENS1_36VarlenDynamicPersistentTileSchedulerILi128ELi112ELi256ELi256ELb1ELb1ELb0ELb1ELb1ELb1EEEEEEEEEvNT_6ParamsE --------------------------
	.section	.nv.constant0._ZN7cutlass13device_kernelIN5flash19enable_sm80_to_sm89INS1_16FlashAttnFwdSm80INS1_25CollectiveMainloopFwdSm80ILi8ELi1ELb1EN4cute5tupleIJNS5_1CILi128EEENS7_ILi112EEES8_EEELi128ENS_10bfloat16_tEfNS_4arch4Sm80ELb1ELb0ELb1ELb1ELb1ELb0ELb1ELb1EEENS1_21CollectiveEpilogueFwdINS6_IJS8_S8_S9_EEENS6_IJNS7_ILi1EEESH_SH_EEESB_SD_Li256ELb1ELb1ELb1ELb0EEENS1_36VarlenDynamicPersistentTileSchedulerILi128ELi112ELi256ELi256ELb1ELb1ELb0ELb1ELb1ELb1EEEEEEEEEvNT_6ParamsE,"a",@progbits
	.sectionflags	@""
	.align	4
.nv.constant0._ZN7cutlass13device_kernelIN5flash19enable_sm80_to_sm89INS1_16FlashAttnFwdSm80INS1_25CollectiveMainloopFwdSm80ILi8ELi1ELb1EN4cute5tupleIJNS5_1CILi128EEENS7_ILi112EEES8_EEELi128ENS_10bfloat16_tEfNS_4arch4Sm80ELb1ELb0ELb1ELb1ELb1ELb0ELb1ELb1EEENS1_21CollectiveEpilogueFwdINS6_IJS8_S8_S9_EEENS6_IJNS7_ILi1EEESH_SH_EEESB_SD_Li256ELb1ELb1ELb1ELb0EEENS1_36VarlenDynamicPersistentTileSchedulerILi128ELi112ELi256ELi256ELb1ELb1ELb0ELb1ELb1ELb1EEEEEEEEEvNT_6ParamsE:
	.zero		1608


//--------------------- .nv.constant0._ZN7cutlass13device_kernelIN5flash19enable_sm80_to_sm89INS1_16FlashAttnFwdSm80INS1_25CollectiveMainloopFwdSm80ILi8ELi1ELb1EN4cute5tupleIJNS5_1CILi128EEENS7_ILi112EEES8_EEELi128ENS_10bfloat16_tEfNS_4arch4Sm80ELb1ELb0ELb1ELb1ELb1ELb1ELb1ELb1EEENS1_21CollectiveEpilogueFwdINS6_IJS8_S8_S9_EEENS6_IJNS7_ILi1EEESH_SH_EEESB_SD_Li256ELb1ELb1ELb1ELb0EEENS1_36VarlenDynamicPersistentTileSchedulerILi128ELi112ELi256ELi256ELb1ELb1ELb0ELb1ELb1ELb1EEEEEEEEEvNT_6ParamsE --------------------------
	.section	.nv.constant0._ZN7cutlass13device_kernelIN5flash19enable_sm80_to_sm89INS1_16FlashAttnFwdSm80INS1_25CollectiveMainloopFwdSm80ILi8ELi1ELb1EN4cute5tupleIJNS5_1CILi128EEENS7_ILi112EEES8_EEELi128ENS_10bfloat16_tEfNS_4arch4Sm80ELb1ELb0ELb1ELb1ELb1ELb1ELb1ELb1EEENS1_21CollectiveEpilogueFwdINS6_IJS8_S8_S9_EEENS6_IJNS7_ILi1EEESH_SH_EEESB_SD_Li256ELb1ELb1ELb1ELb0EEENS1_36VarlenDynamicPersistentTileSchedulerILi128ELi112ELi256ELi256ELb1ELb1ELb0ELb1ELb1ELb1EEEEEEEEEvNT_6ParamsE,"a",@progbits
	.sectionflags	@""
	.align	4
.nv.constant0._ZN7cutlass13device_kernelIN5flash19enable_sm80_to_sm89INS1_16FlashAttnFwdSm80INS1_25CollectiveMainloopFwdSm80ILi8ELi1ELb1EN4cute5tupleIJNS5_1CILi128EEENS7_ILi112EEES8_EEELi128ENS_10bfloat16_tEfNS_4arch4Sm80ELb1ELb0ELb1ELb1ELb1ELb1ELb1ELb1EEENS1_21CollectiveEpilogueFwdINS6_IJS8_S8_S9_EEENS6_IJNS7_ILi1EEESH_SH_EEESB_SD_Li256ELb1ELb1ELb1ELb0EEENS1_36VarlenDynamicPersistentTileSchedulerILi128ELi112ELi256ELi256ELb1ELb1ELb0ELb1ELb1ELb1EEEEEEEEEvNT_6ParamsE:
	.zero		1608


//--------------------- .nv.constant0._ZN7cutlass13device_kernelIN5flash19enable_sm80_to_sm89INS1_16FlashAttnFwdSm80INS1_25CollectiveMainloopFwdSm80ILi8ELi1ELb1EN4cute5tupleIJNS5_1CILi128EEES8_S8_EEELi128ENS_10bfloat16_tEfNS_4arch4Sm80ELb0ELb0ELb0ELb0ELb1ELb0ELb1ELb1EEENS1_21CollectiveEpilogueFwdIS9_NS6_IJNS7_ILi1EEESF_SF_EEESA_SC_Li256ELb0ELb1ELb1ELb0EEENS1_19SingleTileSchedulerILb0ELb1ELb1ELi128EEEEEEEEEvNT_6ParamsE --------------------------
	.section	.nv.constant0._ZN7cutlass13device_kernelIN5flash19enable_sm80_to_sm89INS1_16FlashAttnFwdSm80INS1_25CollectiveMainloopFwdSm80ILi8ELi1ELb1EN4cute5tupleIJNS5_1CILi128EEES8_S8_EEELi128ENS_10bfloat16_tEfNS_4arch4Sm80ELb0ELb0ELb0ELb0ELb1ELb0ELb1ELb1EEENS1_21CollectiveEpilogueFwdIS9_NS6_IJNS7_ILi1EEESF_SF_EEESA_SC_Li256ELb0ELb1ELb1ELb0EEENS1_19SingleTileSchedulerILb0ELb1ELb1ELi128EEEEEEEEEvNT_6ParamsE,"a",@progbits
	.sectionflags	@""
	.align	4
.nv.constant0._ZN7cutlass13device_kernelIN5flash19enable_sm80_to_sm89INS1_16FlashAttnFwdSm80INS1_25CollectiveMainloopFwdSm80ILi8ELi1ELb1EN4cute5tupleIJNS5_1CILi128EEES8_S8_EEELi128ENS_10bfloat16_tEfNS_4arch4Sm80ELb0ELb0ELb0ELb0ELb1ELb0ELb1ELb1EEENS1_21CollectiveEpilogueFwdIS9_NS6_IJNS7_ILi1EEESF_SF_EEESA_SC_Li256ELb0ELb1ELb1ELb0EEENS1_19SingleTileSchedulerILb0ELb1ELb1ELi128EEEEEEEEEvNT_6ParamsE:
	.zero		1576


//--------------------- .nv.constant0._ZN7cutlass13device_kernelIN5flash19enable_sm80_to_sm89INS1_16FlashAttnFwdSm80INS1_25CollectiveMainloopFwdSm80ILi8ELi1ELb1EN4cute5tupleIJNS5_1CILi128EEENS7_ILi96EEES8_EEELi128ENS_10bfloat16_tEfNS_4arch4Sm80ELb0ELb1ELb0ELb0ELb1ELb0ELb1ELb1EEENS1_21CollectiveEpilogueFwdINS6_IJS8_S8_S9_EEENS6_IJNS7_ILi1EEESH_SH_EEESB_SD_Li256ELb0ELb1ELb1ELb0EEENS1_19SingleTileSchedulerILb0ELb1ELb1ELi128EEEEEEEEEvNT_6ParamsE --------------------------
	.section	.nv.constant0._ZN7cutlass13device_kernelIN5flash19enable_sm80_to_sm89INS1_16FlashAttnFwdSm80INS1_25CollectiveMainloopFwdSm80ILi8ELi1ELb1EN4cute5tupleIJNS5_1CILi128EEENS7_ILi96EEES8_EEELi128ENS_10bfloat16_tEfNS_4arch4Sm80ELb0ELb1ELb0ELb0ELb1ELb0ELb1ELb1EEENS1_21CollectiveEpilogueFwdINS6_IJS8_S8_S9_EEENS6_IJNS7_ILi1EEESH_SH_EEESB_SD_Li256ELb0ELb1ELb1ELb0EEENS1_19SingleTileSchedulerILb0ELb1ELb1ELi128EEEEEEEEEvNT_6ParamsE,"a",@progbits
	.sectionflags	@""
	.align	4
.nv.constant0._ZN7cutlass13device_kernelIN5flash19enable_sm80_to_sm89INS1_16FlashAttnFwdSm80INS1_25CollectiveMainloopFwdSm80ILi8ELi1ELb1EN4cute5tupleIJNS5_1CILi128EEENS7_ILi96EEES8_EEELi128ENS_10bfloat16_tEfNS_4arch4Sm80ELb0ELb1ELb0ELb0ELb1ELb0ELb1ELb1EEENS1_21CollectiveEpilogueFwdINS6_IJS8_S8_S9_EEENS6_IJNS7_ILi1EEESH_SH_EEESB_SD_Li256ELb0ELb1ELb1ELb0EEENS1_19SingleTileSchedulerILb0ELb1ELb1ELi128EEEEEEEEEvNT_6ParamsE:
	.zero		1576


//--------------------- .nv.constant0._ZN7cutlass13device_kernelIN5flash19enable_sm80_to_sm89INS1_16FlashAttnFwdSm80INS1_25CollectiveMainloopFwdSm80ILi8ELi1ELb1EN4cute5tupleIJNS5_1CILi128EEES8_S8_EEELi128ENS_10bfloat16_tEfNS_4arch4Sm80ELb1ELb0ELb0ELb0ELb1ELb0ELb1ELb1EEENS1_21CollectiveEpilogueFwdIS9_NS6_IJNS7_ILi1EEESF_SF_EEESA_SC_Li256ELb0ELb1ELb1ELb0EEENS1_30DynamicPersistentTileSchedulerILi256ELi256ELb1ELb1ELb0EEEEEEEEEvNT_6ParamsE --------------------------
	.section	.nv.constant0._ZN7cutlass13device_kernelIN5flash19enable_sm80_to_sm89INS1_16FlashAttnFwdSm80INS1_25CollectiveMainloopFwdSm80ILi8ELi1ELb1EN4cute5tupleIJNS5_1CILi128EEES8_S8_EEELi128ENS_10bfloat16_tEfNS_4arch4Sm80ELb1ELb0ELb0ELb0ELb1ELb0ELb1ELb1EEENS1_21CollectiveEpilogueFwdIS9_NS6_IJNS7_ILi1EEESF_SF_EEESA_SC_Li256ELb0ELb1ELb1ELb0EEENS1_30DynamicPersistentTileSchedulerILi256ELi256ELb1ELb1ELb0EEEEEEEEEvNT_6ParamsE,"a",@progbits
	.sectionflags	@""
	.align	4
.nv.constant0._ZN7cutlass13device_kernelIN5flash19enable_sm80_to_sm89INS1_16FlashAttnFwdSm80INS1_25CollectiveMainloopFwdSm80ILi8ELi1ELb1EN4cute5tupleIJNS5_1CILi128EEES8_S8_EEELi128ENS_10bfloat16_tEfNS_4arch4Sm80ELb1ELb0ELb0ELb0ELb1ELb0ELb1ELb1EEENS1_21CollectiveEpilogueFwdIS9_NS6_IJNS7_ILi1EEESF_SF_EEESA_SC_Li256ELb0ELb1ELb1ELb0EEENS1_30DynamicPersistentTileSchedulerILi256ELi256ELb1ELb1ELb0EEEEEEEEEvNT_6ParamsE:
	.zero		1592


//--------------------- .nv.constant0._ZN7cutlass13device_kernelIN5flash19enable_sm80_to_sm89INS1_16FlashAttnFwdSm80INS1_25CollectiveMainloopFwdSm80ILi4ELi1ELb0EN4cute5tupleIJNS5_1CILi128EEENS7_ILi64EEES8_EEELi128ENS_10bfloat16_tEfNS_4arch4Sm80ELb0ELb0ELb0ELb0ELb1ELb0ELb1ELb1EEENS1_21CollectiveEpilogueFwdINS6_IJS8_S8_S9_EEENS6_IJNS7_ILi1EEESH_SH_EEESB_SD_Li128ELb0ELb1ELb1ELb0EEENS1_19SingleTileSchedulerILb0ELb1ELb1ELi128EEEEEEEEEvNT_6ParamsE --------------------------
	.section	.nv.constant0._ZN7cutlass13device_kernelIN5flash19enable_sm80_to_sm89INS1_16FlashAttnFwdSm80INS1_25CollectiveMainloopFwdSm80ILi4ELi1ELb0EN4cute5tupleIJNS5_1CILi128EEENS7_ILi64EEES8_EEELi128ENS_10bfloat16_tEfNS_4arch4Sm80ELb0ELb0ELb0ELb0ELb1ELb0ELb1ELb1EEENS1_21CollectiveEpilogueFwdINS6_IJS8_S8_S9_EEENS6_IJNS7_ILi1EEESH_SH_EEESB_SD_Li128ELb0ELb1ELb1ELb0EEENS1_19SingleTileSchedulerILb0ELb1ELb1ELi128EEEEEEEEEvNT_6ParamsE,"a",@progbits
	.sectionflags	@""
	.align	4
.nv.constant0._ZN7cutlass13device_kernelIN5flash19enable_sm80_to_sm89INS1_16FlashAttnFwdSm80INS1_25CollectiveMainloopFwdSm80ILi4ELi1ELb0EN4cute5tupleIJNS5_1CILi128EEENS7_ILi64EEES8_EEELi128ENS_10bfloat16_tEfNS_4arch4Sm80ELb0ELb0ELb0ELb0ELb1ELb0ELb1ELb1EEENS1_21CollectiveEpilogueFwdINS6_IJS8_S8_S9_EEENS6_IJNS7_ILi1EEESH_SH_EEESB_SD_Li128ELb0ELb1ELb1ELb0EEENS1_19SingleTileSchedulerILb0ELb1ELb1ELi128EEEEEEEEEvNT_6ParamsE:
	.zero		1576


//--------------------- .nv.constant0._ZN7cutlass13device_kernelIN5flash19enable_sm80_to_sm89INS1_16FlashAttnFwdSm80INS1_25CollectiveMainloopFwdSm80ILi8ELi1ELb1EN4cute5tupleIJNS5_1CILi128EEENS7_ILi112EEES8_EEELi128ENS_10bfloat16_tEfNS_4arch4Sm80ELb0ELb0ELb0ELb1ELb1ELb0ELb1ELb1EEENS1_21CollectiveEpilogueFwdINS6_IJS8_S8_S9_EEENS6_IJNS7_ILi1EEESH_SH_EEESB_SD_Li256ELb1ELb1ELb1ELb0EEENS1_36VarlenDynamicPersistentTileSchedulerILi128ELi112ELi256ELi256ELb1ELb1ELb0ELb0ELb1ELb1EEEEEEEEEvNT_6ParamsE --------------------------
	.section	.nv.constant0._ZN7cutlass13device_kernelIN5flash19enable_sm80_to_sm89INS1_16FlashAttnFwdSm80INS1_25CollectiveMainloopFwdSm80ILi8ELi1ELb1EN4cute5tupleIJNS5_1CILi128EEENS7_ILi112EEES8_EEELi128ENS_10bfloat16_tEfNS_4arch4Sm80ELb0ELb0ELb0ELb1ELb1ELb0ELb1ELb1EEENS1_21CollectiveEpilogueFwdINS6_IJS8_S8_S9_EEENS6_IJNS7_ILi1EEESH_SH_EEESB_SD_Li256ELb1ELb1ELb1ELb0EEENS1_36VarlenDynamicPersistentTileSchedulerILi128ELi112ELi256ELi256ELb1ELb1ELb0ELb0ELb1ELb1EEEEEEEEEvNT_6ParamsE,"a",@progbits
	.sectionflags	@""
	.align	4
.nv.constant0._ZN7cutlass13device_kernelIN5flash19enable_sm80_to_sm89INS1_16FlashAttnFwdSm80INS1_25CollectiveMainloopFwdSm80ILi8ELi1ELb1EN4cute5tupleIJNS5_1CILi128EEENS7_ILi112EEES8_EEELi128ENS_10bfloat16_tEfNS_4arch4Sm80ELb0ELb0ELb0ELb1ELb1ELb0ELb1ELb1EEENS1_21CollectiveEpilogueFwdINS6_IJS8_S8_S9_EEENS6_IJNS7_ILi1EEESH_SH_EEESB_SD_Li256ELb1ELb1ELb1ELb0EEENS1_36VarlenDynamicPersistentTileSchedulerILi128ELi112ELi256ELi256ELb1ELb1ELb0ELb0ELb1ELb1EEEEEEEEEvNT_6ParamsE:
	.zero		1608


//--------------------- .nv.constant0._ZN7cutlass13device_kernelIN5flash19enable_sm80_to_sm89INS1_16FlashAttnFwdSm80INS1_25CollectiveMainloopFwdSm80ILi8ELi1ELb1EN4cute5tupleIJNS5_1CILi128EEENS7_ILi112EEES8_EEELi128ENS_10bfloat16_tEfNS_4arch4Sm80ELb0ELb0ELb0ELb1ELb1ELb1ELb1ELb1EEENS1_21CollectiveEpilogueFwdINS6_IJS8_S8_S9_EEENS6_IJNS7_ILi1EEESH_SH_EEESB_SD_Li256ELb1ELb1ELb1ELb0EEENS1_36VarlenDynamicPersistentTileSchedulerILi128ELi112ELi256ELi256ELb1ELb1ELb0ELb0ELb1ELb1EEEEEEEEEvNT_6ParamsE --------------------------
	.section	.nv.constant0._ZN7cutlass13device_kernelIN5flash19enable_sm80_to_sm89INS1_16FlashAttnFwdSm80INS1_25CollectiveMainloopFwdSm80ILi8ELi1ELb1EN4cute5tupleIJNS5_1CILi128EEENS7_ILi112EEES8_EEELi128ENS_10bfloat16_tEfNS_4arch4Sm80ELb0ELb0ELb0ELb1ELb1ELb1ELb1ELb1EEENS1_21CollectiveEpilogueFwdINS6_IJS8_S8_S9_EEENS6_IJNS7_ILi1EEESH_SH_EEESB_SD_Li256ELb1ELb1ELb1ELb0EEENS1_36VarlenDynamicPersistentTileSchedulerILi128ELi112ELi256ELi256ELb1ELb1ELb0ELb0ELb1ELb1EEEEEEEEEvNT_6ParamsE,"a",@progbits
	.sectionflags	@""
	.align	4
.nv.constant0._ZN7cutlass13device_kernelIN5flash19enable_sm80_to_sm89INS1_16FlashAttnFwdSm80INS1_25CollectiveMainloopFwdSm80ILi8ELi1ELb1EN4cute5tupleIJNS5_1CILi128EEENS7_ILi112EEES8_EEELi128ENS_10bfloat16_tEfNS_4arch4Sm80ELb0ELb0ELb0ELb1ELb1ELb1ELb1ELb1EEENS1_21CollectiveEpilogueFwdINS6_IJS8_S8_S9_EEENS6_IJNS7_ILi1EEESH_SH_EEESB_SD_Li256ELb1ELb1ELb1ELb0EEENS1_36VarlenDynamicPersistentTileSchedulerILi128ELi112ELi256ELi256ELb1ELb1ELb0ELb0ELb1ELb1EEEEEEEEEvNT_6ParamsE:
	.zero		1608


//--------------------- .nv.constant0._ZN7cutlass13device_kernelIN5flash19enable_sm80_to_sm89INS1_16FlashAttnFwdSm80INS1_25CollectiveMainloopFwdSm80ILi4ELi1ELb0EN4cute5tupleIJNS5_1CILi128EEENS7_ILi48EEES8_EEELi128ENS_10bfloat16_tEfNS_4arch4Sm80ELb0ELb1ELb0ELb0ELb1ELb0ELb1ELb1EEENS1_21CollectiveEpilogueFwdINS6_IJS8_S8_S9_EEENS6_IJNS7_ILi1EEESH_SH_EEESB_SD_Li128ELb0ELb1ELb1ELb0EEENS1_19SingleTileSchedulerILb0ELb1ELb1ELi128EEEEEEEEEvNT_6ParamsE --------------------------
	.section	.nv.constant0._ZN7cutlass13device_kernelIN5flash19enable_sm80_to_sm89INS1_16FlashAttnFwdSm80INS1_25CollectiveMainloopFwdSm80ILi4ELi1ELb0EN4cute5tupleIJNS5_1CILi128EEENS7_ILi48EEES8_EEELi128ENS_10bfloat16_tEfNS_4arch4Sm80ELb0ELb1ELb0ELb0ELb1ELb0ELb1ELb1EEENS1_21CollectiveEpilogueFwdINS6_IJS8_S8_S9_EEENS6_IJNS7_ILi1EEESH_SH_EEESB_SD_Li128ELb0ELb1ELb1ELb0EEENS1_19SingleTileSchedulerILb0ELb1ELb1ELi128EEEEEEEEEvNT_6ParamsE,"a",@progbits
	.sectionflags	@""
	.align	4
.nv.constant0._ZN7cutlass13device_kernelIN5flash19enable_sm80_to_sm89INS1_16FlashAttnFwdSm80INS1_25CollectiveMainloopFwdSm80ILi4ELi1ELb0EN4cute5tupleIJNS5_1CILi128EEENS7_ILi48EEES8_EEELi128ENS_10bfloat16_tEfNS_4arch4Sm80ELb0ELb1ELb0ELb0ELb1ELb0ELb1ELb1EEENS1_21CollectiveEpilogueFwdINS6_IJS8_S8_S9_EEENS6_IJNS7_ILi1EEESH_SH_EEESB_SD_Li128ELb0ELb1ELb1ELb0EEENS1_19SingleTileSchedulerILb0ELb1ELb1ELi128EEEEEEEEEvNT_6ParamsE:
	.zero		1576


//--------------------- .nv.constant0._ZN7cutlass13device_kernelIN5flash19enable_sm80_to_sm89INS1_16FlashAttnFwdSm80INS1_25CollectiveMainloopFwdSm80ILi8ELi1ELb1EN4cute5tupleIJNS5_1CILi128EEENS7_ILi96EEES8_EEELi128ENS_10bfloat16_tEfNS_4arch4Sm80ELb0ELb1ELb0ELb1ELb1ELb0ELb1ELb1EEENS1_21CollectiveEpilogueFwdINS6_IJS8_S8_S9_EEENS6_IJNS7_ILi1EEESH_SH_EEESB_SD_Li256ELb1ELb1ELb1ELb0EEENS1_36VarlenDynamicPersistentTileSchedulerILi128ELi96ELi256ELi256ELb1ELb1ELb0ELb1ELb0ELb1EEEEEEEEEvNT_6ParamsE --------------------------
	.section	.nv.constant0._ZN7cutlass13device_kernelIN5flash19enable_sm80_to_sm89INS1_16FlashAttnFwdSm80INS1_25CollectiveMainloopFwdSm80ILi8ELi1ELb1EN4cute5tupleIJNS5_1CILi128EEENS7_ILi96EEES8_EEELi128ENS_10bfloat16_tEfNS_4arch4Sm80ELb0ELb1ELb0ELb1ELb1ELb0ELb1ELb1EEENS1_21CollectiveEpilogueFwdINS6_IJS8_S8_S9_EEENS6_IJNS7_ILi1EEESH_SH_EEESB_SD_Li256ELb1ELb1ELb1ELb0EEENS1_36VarlenDynamicPersistentTileSchedulerILi128ELi96ELi256ELi256ELb1ELb1ELb0ELb1ELb0ELb1EEEEEEEEEvNT_6ParamsE,"a",@progbits
	.sectionflags	@""
	.align	4
.nv.constant0._ZN7cutlass13device_kernelIN5flash19enable_sm80_to_sm89INS1_16FlashAttnFwdSm80INS1_25CollectiveMainloopFwdSm80ILi8ELi1ELb1EN4cute5tupleIJNS5_1CILi128EEENS7_ILi96EEES8_EEELi128ENS_10bfloat16_tEfNS_4arch4Sm80ELb0ELb1ELb0ELb1ELb1ELb0ELb1ELb1EEENS1_21CollectiveEpilogueFwdINS6_IJS8_S8_S9_EEENS6_IJNS7_ILi1EEESH_SH_EEESB_SD_Li256ELb1ELb1ELb1ELb0EEENS1_36VarlenDynamicPersistentTileSchedulerILi128ELi96ELi256ELi256ELb1ELb1ELb0ELb1ELb0ELb1EEEEEEEEEvNT_6ParamsE:
	.zero		1608


//--------------------- .nv.constant0._ZN7cutlass13device_kernelIN5flash19enable_sm80_to_sm89INS1_16FlashAttnFwdSm80INS1_25CollectiveMainloopFwdSm80ILi8ELi1ELb1EN4cute5tupleIJNS5_1CILi128EEENS7_ILi96EEES8_EEELi128ENS_10bfloat16_tEfNS_4arch4Sm80ELb0ELb1ELb0ELb1ELb1ELb1ELb1ELb1EEENS1_21CollectiveEpilogueFwdINS6_IJS8_S8_S9_EEENS6_IJNS7_ILi1EEESH_SH_EEESB_SD_Li256ELb1ELb1ELb1ELb0EEENS1_36VarlenDynamicPersistentTileSchedulerILi128ELi96ELi256ELi256ELb1ELb1ELb0ELb1ELb0ELb1EEEEEEEEEvNT_6ParamsE --------------------------
	.section	.nv.constant0._ZN7cutlass13device_kernelIN5flash19enable_sm80_to_sm89INS1_16FlashAttnFwdSm80INS1_25CollectiveMainloopFwdSm80ILi8ELi1ELb1EN4cute5tupleIJNS5_1CILi128EEENS7_ILi96EEES8_EEELi128ENS_10bfloat16_tEfNS_4arch4Sm80ELb0ELb1ELb0ELb1ELb1ELb1ELb1ELb1EEENS1_21CollectiveEpilogueFwdINS6_IJS8_S8_S9_EEENS6_IJNS7_ILi1EEESH_SH_EEESB_SD_Li256ELb1ELb1ELb1ELb0EEENS1_36VarlenDynamicPersistentTileSchedulerILi128ELi96ELi256ELi256ELb1ELb1ELb0ELb1ELb0ELb1EEEEEEEEEvNT_6ParamsE,"a",@progbits
	.sectionflags	@""
	.align	4
.nv.constant0._ZN7cutlass13device_kernelIN5flash19enable_sm80_to_sm89INS1_16FlashAttnFwdSm80INS1_25CollectiveMainloopFwdSm80ILi8ELi1ELb1EN4cute5tupleIJNS5_1CILi128EEENS7_ILi96EEES8_EEELi128ENS_10bfloat16_tEfNS_4arch4Sm80ELb0ELb1ELb0ELb1ELb1ELb1ELb1ELb1EEENS1_21CollectiveEpilogueFwdINS6_IJS8_S8_S9_EEENS6_IJNS7_ILi1EEESH_SH_EEESB_SD_Li256ELb1ELb1ELb1ELb0EEENS1_36VarlenDynamicPersistentTileSchedulerILi128ELi96ELi256ELi256ELb1ELb1ELb0ELb1ELb0ELb1EEEEEEEEEvNT_6ParamsE:
	.zero		1608


//--------------------- .nv.constant0._ZN7cutlass13device_kernelIN5flash19enable_sm80_to_sm89INS1_16FlashAttnFwdSm80INS1_25CollectiveMainloopFwdSm80ILi4ELi1ELb0EN4cute5tupleIJNS5_1CILi128EEENS7_ILi64EEES8_EEELi128ENS_10bfloat16_tEfNS_4arch4Sm80ELb1ELb0ELb0ELb0ELb1ELb0ELb1ELb1EEENS1_21CollectiveEpilogueFwdINS6_IJS8_S8_S9_EEENS6_IJNS7_ILi1EEESH_SH_EEESB_SD_Li128ELb0ELb1ELb1ELb0EEENS1_30DynamicPersistentTileSchedulerILi128ELi128ELb1ELb1ELb0EEEEEEEEEvNT_6ParamsE --------------------------
	.section	.nv.constant0._ZN7cutlass13device_kernelIN5flash19enable_sm80_to_sm89INS1_16FlashAttnFwdSm80INS1_25CollectiveMainloopFwdSm80ILi4ELi1ELb0EN4cute5tupleIJNS5_1CILi128EEENS7_ILi64EEES8_EEELi128ENS_10bfloat16_tEfNS_4arch4Sm80ELb1ELb0ELb0ELb0ELb1ELb0ELb1ELb1EEENS1_21CollectiveEpilogueFwdINS6_IJS8_S8_S9_EEENS6_IJNS7_ILi1EEESH_SH_EEESB_SD_Li128ELb0ELb1ELb1ELb0EEENS1_30DynamicPersistentTileSchedulerILi128ELi128ELb1ELb1ELb0EEEEEEEEEvNT_6ParamsE,"a",@progbits
	.sectionflags	@""
	.align	4
.nv.constant0._ZN7cutlass13device_kernelIN5flash19enable_sm80_to_sm89INS1_16FlashAttnFwdSm80INS1_25CollectiveMainloopFwdSm80ILi4ELi1ELb0EN4cute5tupleIJNS5_1CILi128EEENS7_ILi64EEES8_EEELi128ENS_10bfloat16_tEfNS_4arch4Sm80ELb1ELb0ELb0ELb0ELb1ELb0ELb1ELb1EEENS1_21CollectiveEpilogueFwdINS6_IJS8_S8_S9_EEENS6_IJNS7_ILi1EEESH_SH_EEESB_SD_Li128ELb0ELb1ELb1ELb0EEENS1_30DynamicPersistentTileSchedulerILi128ELi128ELb1ELb1ELb0EEEEEEEEEvNT_6ParamsE:
	.zero		1592


//--------------------- .nv.constant0._ZN7cutlass13device_kernelIN5flash19enable_sm80_to_sm89INS1_16FlashAttnFwdSm80INS1_25CollectiveMainloopFwdSm80ILi8ELi1ELb1EN4cute5tupleIJNS5_1CILi128EEENS7_ILi112EEES8_EEELi128ENS_10bfloat16_tEfNS_4arch4Sm80ELb1ELb0ELb0ELb1ELb1ELb0ELb1ELb1EEENS1_21CollectiveEpilogueFwdINS6_IJS8_S8_S9_EEENS6_IJNS7_ILi1EEESH_SH_EEESB_SD_Li256ELb1ELb1ELb1ELb0EEENS1_36VarlenDynamicPersistentTileSchedulerILi128ELi112ELi256ELi256ELb1ELb1ELb0ELb1ELb1ELb1EEEEEEEEEvNT_6ParamsE --------------------------
	.section	.nv.constant0._ZN7cutlass13device_kernelIN5flash19enable_sm80_to_sm89INS1_16FlashAttnFwdSm80INS1_25CollectiveMainloopFwdSm80ILi8ELi1ELb1EN4cute5tupleIJNS5_1CILi128EEENS7_ILi112EEES8_EEELi128ENS_10bfloat16_tEfNS_4arch4Sm80ELb1ELb0ELb0ELb1ELb1ELb0ELb1ELb1EEENS1_21CollectiveEpilogueFwdINS6_IJS8_S8_S9_EEENS6_IJNS7_ILi1EEESH_SH_EEESB_SD_Li256ELb1ELb1ELb1ELb0EEENS1_36VarlenDynamicPersistentTileSchedulerILi128ELi112ELi256ELi256ELb1ELb1ELb0ELb1ELb1ELb1EEEEEEEEEvNT_6ParamsE,"a",@progbits
	.sectionflags	@""
	.align	4
.nv.constant0._ZN7cutlass13device_kernelIN5flash19enable_sm80_to_sm89INS1_16FlashAttnFwdSm80INS1_25CollectiveMainloopFwdSm80ILi8ELi1ELb1EN4cute5tupleIJNS5_1CILi128EEENS7_ILi112EEES8_EEELi128ENS_10bfloat16_tEfNS_4arch4Sm80ELb1ELb0ELb0ELb1ELb1ELb0ELb1ELb1EEENS1_21CollectiveEpilogueFwdINS6_IJS8_S8_S9_EEENS6_IJNS7_ILi1EEESH_SH_EEESB_SD_Li256ELb1ELb1ELb1ELb0EEENS1_36VarlenDynamicPersistentTileSchedulerILi128ELi112ELi256ELi256ELb1ELb1ELb0ELb1ELb1ELb1EEEEEEEEEvNT_6ParamsE:
	.zero		1608


//--------------------- .nv.constant0._ZN7cutlass13device_kernelIN5flash19enable_sm80_to_sm89INS1_16FlashAttnFwdSm80INS1_25CollectiveMainloopFwdSm80ILi8ELi1ELb1EN4cute5tupleIJNS5_1CILi128EEENS7_ILi112EEES8_EEELi128ENS_10bfloat16_tEfNS_4arch4Sm80ELb1ELb0ELb0ELb1ELb1ELb1ELb1ELb1EEENS1_21CollectiveEpilogueFwdINS6_IJS8_S8_S9_EEENS6_IJNS7_ILi1EEESH_SH_EEESB_SD_Li256ELb1ELb1ELb1ELb0EEENS1_36VarlenDynamicPersistentTileSchedulerILi128ELi112ELi256ELi256ELb1ELb1ELb0ELb1ELb1ELb1EEEEEEEEEvNT_6ParamsE --------------------------
	.section	.nv.constant0._ZN7cutlass13device_kernelIN5flash19enable_sm80_to_sm89INS1_16FlashAttnFwdSm80INS1_25CollectiveMainloopFwdSm80ILi8ELi1ELb1EN4cute5tupleIJNS5_1CILi128EEENS7_ILi112EEES8_EEELi128ENS_10bfloat16_tEfNS_4arch4Sm80ELb1ELb0ELb0ELb1ELb1ELb1ELb1ELb1EEENS1_21CollectiveEpilogueFwdINS6_IJS8_S8_S9_EEENS6_IJNS7_ILi1EEESH_SH_EEESB_SD_Li256ELb1ELb1ELb1ELb0EEENS1_36VarlenDynamicPersistentTileSchedulerILi128ELi112ELi256ELi256ELb1ELb1ELb0ELb1ELb1ELb1EEEEEEEEEvNT_6ParamsE,"a",@progbits
	.sectionflags	@""
	.align	4
.nv.constant0._ZN7cutlass13device_kernelIN5flash19enable_sm80_to_sm89INS1_16FlashAttnFwdSm80INS1_25CollectiveMainloopFwdSm80ILi8ELi1ELb1EN4cute5tupleIJNS5_1CILi128EEENS7_ILi112EEES8_EEELi128ENS_10bfloat16_tEfNS_4arch4Sm80ELb1ELb0ELb0ELb1ELb1ELb1ELb1ELb1EEENS1_21CollectiveEpilogueFwdINS6_IJS8_S8_S9_EEENS6_IJNS7_ILi1EEESH_SH_EEESB_SD_Li256ELb1ELb1ELb1ELb0EEENS1_36VarlenDynamicPersistentTileSchedulerILi128ELi112ELi256ELi256ELb1ELb1ELb0ELb1ELb1ELb1EEEEEEEEEvNT_6ParamsE:
	.zero		1608


//--------------------- SYMBOLS --------------------------

	.type		.nv.reservedSmem.offset0,@object
	.size		.nv.reservedSmem.offset0,0x4
